	.target	sm_90a

	.elftype	@"ET_EXEC"


//--------------------- .note.nv.tkinfo           --------------------------
	.section	.note.nv.tkinfo,"",@"SHT_NOTE"
	.sectionflags	@"SHF_NOTE_NV_TKINFO"
	.tkinfo
        /*0018*/ 	.word	0x00000002
        /*0030*/ 	.string	""
        /*0030*/ 	.string	"ptxas"
        /*0030*/ 	.string	"Cuda compilation tools, release 13.0, V13.0.88"
        /*0030*/ 	.string	"Build cuda_13.0.r13.0/compiler.36424714_0"
        /*0030*/ 	.string	"-v  -suppress-debug-info  -lineinfo  -arch sm_90a "



//--------------------- .note.nv.cuinfo           --------------------------
	.section	.note.nv.cuinfo,"",@"SHT_NOTE"
	.sectionflags	@"SHF_NOTE_NV_CUINFO"
        /*0018*/ 	.short	0x0002
        /*001a*/ 	.short	0x005a
        /*001c*/ 	.short	0x0082
	.zero		2


//--------------------- .nv.info                  --------------------------
	.section	.nv.info,"",@"SHT_CUDA_INFO"
	.align	4


	//----- nvinfo : EIATTR_REGCOUNT
	.align		4
        /*0000*/ 	.byte	0x04, 0x2f
        /*0002*/ 	.short	(.L_1 - .L_0)
	.align		4
.L_0:
        /*0004*/ 	.word	index@(matmul_kernel)
        /*0008*/ 	.word	0x000000a8


	//----- nvinfo : EIATTR_FRAME_SIZE
	.align		4
.L_1:
        /*000c*/ 	.byte	0x04, 0x11
        /*000e*/ 	.short	(.L_3 - .L_2)
	.align		4
.L_2:
        /*0010*/ 	.word	index@(matmul_kernel)
        /*0014*/ 	.word	0x00000000


	//----- nvinfo : EIATTR_MIN_STACK_SIZE
	.align		4
.L_3:
        /*0018*/ 	.byte	0x04, 0x12
        /*001a*/ 	.short	(.L_5 - .L_4)
	.align		4
.L_4:
        /*001c*/ 	.word	index@(matmul_kernel)
        /*0020*/ 	.word	0x00000000
.L_5:


//--------------------- .nv.compat                --------------------------
	.section	.nv.compat,"",@"SHT_CUDA_COMPAT_INFO"
	.align	4
        /*0000*/ 	.byte	0x02, 0x09, 0x01, 0x00, 0x02, 0x02, 0x04, 0x00, 0x02, 0x05, 0x05, 0x00, 0x03, 0x07, 0x01, 0x01
        /*0010*/ 	.byte	0x02, 0x03, 0x00, 0x00, 0x02, 0x06, 0x01, 0x00, 0x04, 0x0b, 0x08, 0x00, 0x00, 0x00, 0x00, 0x00
        /*0020*/ 	.byte	0x00, 0x00, 0x00, 0x00


//--------------------- .nv.info.matmul_kernel    --------------------------
	.section	.nv.info.matmul_kernel,"",@"SHT_CUDA_INFO"
	.sectionflags	@""
	.align	4


	//----- nvinfo : EIATTR_CUDA_API_VERSION
	.align		4
        /*0000*/ 	.byte	0x04, 0x37
        /*0002*/ 	.short	(.L_7 - .L_6)
.L_6:
        /*0004*/ 	.word	0x00000082


	//----- nvinfo : EIATTR_KPARAM_INFO
	.align		4
.L_7:
        /*0008*/ 	.byte	0x04, 0x17
        /*000a*/ 	.short	(.L_9 - .L_8)
.L_8:
        /*000c*/ 	.word	0x00000000
        /*0010*/ 	.short	0x000d
        /*0012*/ 	.short	0x0048
        /*0014*/ 	.byte	0x00, 0xf4, 0x21, 0x00


	//----- nvinfo : EIATTR_KPARAM_INFO
	.align		4
.L_9:
        /*0018*/ 	.byte	0x04, 0x17
        /*001a*/ 	.short	(.L_11 - .L_10)
.L_10:
        /*001c*/ 	.word	0x00000000
        /*0020*/ 	.short	0x000c
        /*0022*/ 	.short	0x0040
        /*0024*/ 	.byte	0x00, 0xf4, 0x21, 0x00


	//----- nvinfo : EIATTR_KPARAM_INFO
	.align		4
.L_11:
        /*0028*/ 	.byte	0x04, 0x17
        /*002a*/ 	.short	(.L_13 - .L_12)
.L_12:
        /*002c*/ 	.word	0x00000000
        /*0030*/ 	.short	0x000b
        /*0032*/ 	.short	0x0038
        /*0034*/ 	.byte	0x00, 0xf0, 0x11, 0x00


	//----- nvinfo : EIATTR_KPARAM_INFO
	.align		4
.L_13:
        /*0038*/ 	.byte	0x04, 0x17
        /*003a*/ 	.short	(.L_15 - .L_14)
.L_14:
        /*003c*/ 	.word	0x00000000
        /*0040*/ 	.short	0x000a
        /*0042*/ 	.short	0x0034
        /*0044*/ 	.byte	0x00, 0xf0, 0x11, 0x00


	//----- nvinfo : EIATTR_KPARAM_INFO
	.align		4
.L_15:
        /*0048*/ 	.byte	0x04, 0x17
        /*004a*/ 	.short	(.L_17 - .L_16)
.L_16:
        /*004c*/ 	.word	0x00000000
        /*0050*/ 	.short	0x0009
        /*0052*/ 	.short	0x0030
        /*0054*/ 	.byte	0x00, 0xf0, 0x11, 0x00


	//----- nvinfo : EIATTR_KPARAM_INFO
	.align		4
.L_17:
        /*0058*/ 	.byte	0x04, 0x17
        /*005a*/ 	.short	(.L_19 - .L_18)
.L_18:
        /*005c*/ 	.word	0x00000000
        /*0060*/ 	.short	0x0008
        /*0062*/ 	.short	0x002c
        /*0064*/ 	.byte	0x00, 0xf0, 0x11, 0x00


	//----- nvinfo : EIATTR_KPARAM_INFO
	.align		4
.L_19:
        /*0068*/ 	.byte	0x04, 0x17
        /*006a*/ 	.short	(.L_21 - .L_20)
.L_20:
        /*006c*/ 	.word	0x00000000
        /*0070*/ 	.short	0x0007
        /*0072*/ 	.short	0x0028
        /*0074*/ 	.byte	0x00, 0xf0, 0x11, 0x00


	//----- nvinfo : EIATTR_KPARAM_INFO
	.align		4
.L_21:
        /*0078*/ 	.byte	0x04, 0x17
        /*007a*/ 	.short	(.L_23 - .L_22)
.L_22:
        /*007c*/ 	.word	0x00000000
        /*0080*/ 	.short	0x0006
        /*0082*/ 	.short	0x0024
        /*0084*/ 	.byte	0x00, 0xf0, 0x11, 0x00


	//----- nvinfo : EIATTR_KPARAM_INFO
	.align		4
.L_23:
        /*0088*/ 	.byte	0x04, 0x17
        /*008a*/ 	.short	(.L_25 - .L_24)
.L_24:
        /*008c*/ 	.word	0x00000000
        /*0090*/ 	.short	0x0005
        /*0092*/ 	.short	0x0020
        /*0094*/ 	.byte	0x00, 0xf0, 0x11, 0x00


	//----- nvinfo : EIATTR_KPARAM_INFO
	.align		4
.L_25:
        /*0098*/ 	.byte	0x04, 0x17
        /*009a*/ 	.short	(.L_27 - .L_26)
.L_26:
        /*009c*/ 	.word	0x00000000
        /*00a0*/ 	.short	0x0004
        /*00a2*/ 	.short	0x001c
        /*00a4*/ 	.byte	0x00, 0xf0, 0x11, 0x00


	//----- nvinfo : EIATTR_KPARAM_INFO
	.align		4
.L_27:
        /*00a8*/ 	.byte	0x04, 0x17
        /*00aa*/ 	.short	(.L_29 - .L_28)
.L_28:
        /*00ac*/ 	.word	0x00000000
        /*00b0*/ 	.short	0x0003
        /*00b2*/ 	.short	0x0018
        /*00b4*/ 	.byte	0x00, 0xf0, 0x11, 0x00


	//----- nvinfo : EIATTR_KPARAM_INFO
	.align		4
.L_29:
        /*00b8*/ 	.byte	0x04, 0x17
        /*00ba*/ 	.short	(.L_31 - .L_30)
.L_30:
        /*00bc*/ 	.word	0x00000000
        /*00c0*/ 	.short	0x0002
        /*00c2*/ 	.short	0x0010
        /*00c4*/ 	.byte	0x00, 0xf4, 0x21, 0x00


	//----- nvinfo : EIATTR_KPARAM_INFO
	.align		4
.L_31:
        /*00c8*/ 	.byte	0x04, 0x17
        /*00ca*/ 	.short	(.L_33 - .L_32)
.L_32:
        /*00cc*/ 	.word	0x00000000
        /*00d0*/ 	.short	0x0001
        /*00d2*/ 	.short	0x0008
        /*00d4*/ 	.byte	0x00, 0xf4, 0x21, 0x00


	//----- nvinfo : EIATTR_KPARAM_INFO
	.align		4
.L_33:
        /*00d8*/ 	.byte	0x04, 0x17
        /*00da*/ 	.short	(.L_35 - .L_34)
.L_34:
        /*00dc*/ 	.word	0x00000000
        /*00e0*/ 	.short	0x0000
        /*00e2*/ 	.short	0x0000
        /*00e4*/ 	.byte	0x00, 0xf4, 0x21, 0x00


	//----- nvinfo : EIATTR_EXPLICIT_CLUSTER
	.align		4
.L_35:
        /*00e8*/ 	.byte	0x01, 0x3e
	.zero		2


	//----- nvinfo : EIATTR_CTA_PER_CLUSTER
	.align		4
        /*00ec*/ 	.byte	0x04, 0x3d
        /*00ee*/ 	.short	(.L_37 - .L_36)
.L_36:
        /*00f0*/ 	.word	0x00000002
        /*00f4*/ 	.word	0x00000001
        /*00f8*/ 	.word	0x00000001


	//----- nvinfo : EIATTR_SPARSE_MMA_MASK
	.align		4
.L_37:
        /*00fc*/ 	.byte	0x03, 0x50
        /*00fe*/ 	.short	0x0000


	//----- nvinfo : EIATTR_MAXREG_COUNT
	.align		4
        /*0100*/ 	.byte	0x03, 0x1b
        /*0102*/ 	.short	0x00ff


	//----- nvinfo : EIATTR_NUM_BARRIERS
	.align		4
        /*0104*/ 	.byte	0x02, 0x4c
        /*0106*/ 	.byte	0x01
	.zero		1


	//----- nvinfo : EIATTR_MERCURY_ISA_VERSION
	.align		4
        /*0108*/ 	.byte	0x03, 0x5f
        /*010a*/ 	.short	0x0101


	//----- nvinfo : EIATTR_EXIT_INSTR_OFFSETS
	.align		4
        /*010c*/ 	.byte	0x04, 0x1c
        /*010e*/ 	.short	(.L_39 - .L_38)


	//   ....[0]....
.L_38:
        /*0110*/ 	.word	0x000058f0


	//   ....[1]....
        /*0114*/ 	.word	0x00005910


	//----- nvinfo : EIATTR_REQNTID
	.align		4
.L_39:
        /*0118*/ 	.byte	0x04, 0x10
        /*011a*/ 	.short	(.L_41 - .L_40)
.L_40:
        /*011c*/ 	.word	0x00000080
        /*0120*/ 	.word	0x00000001
        /*0124*/ 	.word	0x00000001


	//----- nvinfo : EIATTR_CBANK_PARAM_SIZE
	.align		4
.L_41:
        /*0128*/ 	.byte	0x03, 0x19
        /*012a*/ 	.short	0x0050


	//----- nvinfo : EIATTR_PARAM_CBANK
	.align		4
        /*012c*/ 	.byte	0x04, 0x0a
        /*012e*/ 	.short	(.L_43 - .L_42)
	.align		4
.L_42:
        /*0130*/ 	.word	index@(.nv.constant0.matmul_kernel)
        /*0134*/ 	.short	0x0210
        /*0136*/ 	.short	0x0050


	//----- nvinfo : EIATTR_SW_WAR
	.align		4
.L_43:
        /*0138*/ 	.byte	0x04, 0x36
        /*013a*/ 	.short	(.L_45 - .L_44)
.L_44:
        /*013c*/ 	.word	0x00000008
.L_45:


//--------------------- .nv.callgraph             --------------------------
	.section	.nv.callgraph,"",@"SHT_CUDA_CALLGRAPH"
	.align	4
	.sectionentsize	8
	.align		4
        /*0000*/ 	.word	0x00000000
	.align		4
        /*0004*/ 	.word	0xffffffff
	.align		4
        /*0008*/ 	.word	0x00000000
	.align		4
        /*000c*/ 	.word	0xfffffffe
	.align		4
        /*0010*/ 	.word	0x00000000
	.align		4
        /*0014*/ 	.word	0xfffffffd
	.align		4
        /*0018*/ 	.word	0x00000000
	.align		4
        /*001c*/ 	.word	0xfffffffc


//--------------------- .text.matmul_kernel       --------------------------
	.section	.text.matmul_kernel,"ax",@progbits
	.align	128
        .global         matmul_kernel
        .type           matmul_kernel,@function
        .size           matmul_kernel,(.L_x_3 - matmul_kernel)
        .other          matmul_kernel,@"STO_CUDA_ENTRY STV_DEFAULT"
matmul_kernel:
.text.matmul_kernel:
[----:B------:R-:W-:Y:S08]  /*0000*/  LDC R1, c[0x0][0x28] ;  /* 0x00000a00ff017b82 */ /* 0x000ff00000000800 */
[----:B------:R-:W0:Y:S01]  /*0010*/  LDC.64 R10, c[0x0][0x228] ;  /* 0x00008a00ff0a7b82 */ /* 0x000e220000000a00 */
[----:B------:R-:W-:Y:S01]  /*0020*/  ULDC UR7, c[0x0][0x230] ;  /* 0x00008c0000077ab9 */ /* 0x000fe20000000800 */
[----:B------:R-:W-:Y:S01]  /*0030*/  UMOV UR6, 0x400 ;  /* 0x0000040000067882 */ /* 0x000fe20000000000 */
[----:B------:R-:W-:Y:S01]  /*0040*/  UIADD3 UR7, UR7, 0x1f, URZ ;  /* 0x0000001f07077890 */ /* 0x000fe2000fffe03f */
[----:B------:R-:W-:Y:S01]  /*0050*/  CS2R R56, SRZ ;  /* 0x0000000000387805 */ /* 0x000fe2000001ff00 */
[----:B------:R-:W-:Y:S01]  /*0060*/  ULDC.64 UR12, c[0x0][0x208] ;  /* 0x00008200000c7ab9 */ /* 0x000fe20000000a00 */
[----:B------:R-:W-:Y:S01]  /*0070*/  CS2R R58, SRZ ;  /* 0x00000000003a7805 */ /* 0x000fe2000001ff00 */
[----:B------:R-:W-:Y:S01]  /*0080*/  UISETP.GE.AND UP0, UPT, UR7, 0x20, UPT ;  /* 0x000000200700788c */ /* 0x000fe2000bf06270 */
[----:B------:R-:W1:Y:S01]  /*0090*/  S2UR UR4, SR_CTAID.X ;  /* 0x00000000000479c3 */ /* 0x000e620000002500 */
[----:B------:R-:W-:-:S02]  /*00a0*/  CS2R R60, SRZ ;  /* 0x00000000003c7805 */ /* 0x000fc4000001ff00 */
[----:B------:R-:W-:Y:S02]  /*00b0*/  CS2R R62, SRZ ;  /* 0x00000000003e7805 */ /* 0x000fe4000001ff00 */
[----:B------:R-:W-:Y:S02]  /*00c0*/  CS2R R64, SRZ ;  /* 0x0000000000407805 */ /* 0x000fe4000001ff00 */
[----:B------:R-:W-:Y:S02]  /*00d0*/  CS2R R66, SRZ ;  /* 0x0000000000427805 */ /* 0x000fe4000001ff00 */
[----:B------:R-:W-:Y:S02]  /*00e0*/  CS2R R68, SRZ ;  /* 0x0000000000447805 */ /* 0x000fe4000001ff00 */
[----:B------:R-:W-:Y:S02]  /*00f0*/  CS2R R70, SRZ ;  /* 0x0000000000467805 */ /* 0x000fe4000001ff00 */
[----:B------:R-:W-:Y:S01]  /*0100*/  CS2R R72, SRZ ;  /* 0x0000000000487805 */ /* 0x000fe2000001ff00 */
[----:B------:R-:W2:Y:S01]  /*0110*/  S2UR UR8, SR_CgaCtaId ;  /* 0x00000000000879c3 */ /* 0x000ea20000008800 */
[----:B------:R-:W-:-:S02]  /*0120*/  CS2R R74, SRZ ;  /* 0x00000000004a7805 */ /* 0x000fc4000001ff00 */
[----:B------:R-:W-:Y:S02]  /*0130*/  CS2R R76, SRZ ;  /* 0x00000000004c7805 */ /* 0x000fe4000001ff00 */
[----:B------:R-:W-:Y:S02]  /*0140*/  CS2R R78, SRZ ;  /* 0x00000000004e7805 */ /* 0x000fe4000001ff00 */
[----:B------:R-:W-:Y:S02]  /*0150*/  CS2R R80, SRZ ;  /* 0x0000000000507805 */ /* 0x000fe4000001ff00 */
[----:B------:R-:W-:Y:S02]  /*0160*/  CS2R R82, SRZ ;  /* 0x0000000000527805 */ /* 0x000fe4000001ff00 */
[----:B------:R-:W-:Y:S02]  /*0170*/  CS2R R84, SRZ ;  /* 0x0000000000547805 */ /* 0x000fe4000001ff00 */
[----:B------:R-:W-:Y:S01]  /*0180*/  CS2R R86, SRZ ;  /* 0x0000000000567805 */ /* 0x000fe2000001ff00 */
[----:B0-----:R-:W-:Y:S01]  /*0190*/  VIADD R0, R11, 0x3f ;  /* 0x0000003f0b007836 */ /* 0x001fe20000000000 */
[----:B------:R-:W-:-:S02]  /*01a0*/  CS2R R24, SRZ ;  /* 0x0000000000187805 */ /* 0x000fc4000001ff00 */
[----:B------:R-:W-:Y:S02]  /*01b0*/  CS2R R26, SRZ ;  /* 0x00000000001a7805 */ /* 0x000fe4000001ff00 */
[----:B------:R-:W-:Y:S02]  /*01c0*/  CS2R R28, SRZ ;  /* 0x00000000001c7805 */ /* 0x000fe4000001ff00 */
[----:B------:R-:W-:Y:S02]  /*01d0*/  CS2R R30, SRZ ;  /* 0x00000000001e7805 */ /* 0x000fe4000001ff00 */
[----:B------:R-:W-:Y:S02]  /*01e0*/  SHF.R.S32.HI R3, RZ, 0x1f, R0 ;  /* 0x0000001fff037819 */ /* 0x000fe40000011400 */
[----:B------:R-:W-:Y:S02]  /*01f0*/  CS2R R32, SRZ ;  /* 0x0000000000207805 */ /* 0x000fe4000001ff00 */
[----:B------:R-:W-:-:S02]  /*0200*/  CS2R R34, SRZ ;  /* 0x0000000000227805 */ /* 0x000fc4000001ff00 */
[----:B-1----:R-:W-:Y:S01]  /*0210*/  I2FP.F32.U32 R5, UR4 ;  /* 0x0000000400057c45 */ /* 0x002fe20008201000 */
[----:B------:R-:W-:Y:S01]  /*0220*/  ULDC UR4, c[0x0][0x150] ;  /* 0x0000540000047ab9 */ /* 0x000fe20000000800 */
[----:B------:R-:W-:Y:S02]  /*0230*/  LEA.HI R3, R3, R0, RZ, 0x6 ;  /* 0x0000000003037211 */ /* 0x000fe400078f30ff */
[----:B------:R-:W-:Y:S02]  /*0240*/  CS2R R36, SRZ ;  /* 0x0000000000247805 */ /* 0x000fe4000001ff00 */
[----:B------:R-:W-:Y:S01]  /*0250*/  CS2R R38, SRZ ;  /* 0x0000000000267805 */ /* 0x000fe2000001ff00 */
[----:B------:R-:W-:Y:S01]  /*0260*/  FMUL R5, R5, UR4 ;  /* 0x0000000405057c20 */ /* 0x000fe20008400000 */
[----:B------:R-:W-:Y:S02]  /*0270*/  SHF.R.S32.HI R3, RZ, 0x6, R3 ;  /* 0x00000006ff037819 */ /* 0x000fe40000011403 */
[----:B------:R-:W-:Y:S01]  /*0280*/  CS2R R40, SRZ ;  /* 0x0000000000287805 */ /* 0x000fe2000001ff00 */
[----:B--2---:R-:W-:Y:S01]  /*0290*/  USHF.L.U32 UR5, UR8, 0x7, URZ ;  /* 0x0000000708057899 */ /* 0x004fe2000800063f */
[----:B------:R-:W-:Y:S01]  /*02a0*/  CS2R R42, SRZ ;  /* 0x00000000002a7805 */ /* 0x000fe2000001ff00 */
[----:B------:R-:W-:Y:S01]  /*02b0*/  ULEA UR6, UR8, UR6, 0x18 ;  /* 0x0000000608067291 */ /* 0x000fe2000f8ec03f */
[----:B------:R-:W-:Y:S01]  /*02c0*/  IMAD.SHL.U32 R4, R3, 0x8, RZ ;  /* 0x0000000803047824 */ /* 0x000fe200078e00ff */
[----:B------:R-:W0:Y:S01]  /*02d0*/  F2I.U32.TRUNC.NTZ R5, R5 ;  /* 0x0000000500057305 */ /* 0x000e22000020f000 */
[----:B------:R-:W-:Y:S01]  /*02e0*/  ULOP3.LUT UR5, UR5, 0x80, URZ, 0xc0, !UPT ;  /* 0x0000008005057892 */ /* 0x000fe2000f8ec03f */
[----:B------:R-:W-:-:S02]  /*02f0*/  CS2R R44, SRZ ;  /* 0x00000000002c7805 */ /* 0x000fc4000001ff00 */
[----:B------:R-:W-:Y:S02]  /*0300*/  CS2R R46, SRZ ;  /* 0x00000000002e7805 */ /* 0x000fe4000001ff00 */
[----:B------:R-:W-:Y:S02]  /*0310*/  IABS R7, R4 ;  /* 0x0000000400077213 */ /* 0x000fe40000000000 */
[----:B------:R-:W-:Y:S02]  /*0320*/  CS2R R48, SRZ ;  /* 0x0000000000307805 */ /* 0x000fe4000001ff00 */
[----:B------:R-:W-:Y:S02]  /*0330*/  CS2R R50, SRZ ;  /* 0x0000000000327805 */ /* 0x000fe4000001ff00 */
[----:B------:R-:W-:Y:S01]  /*0340*/  CS2R R52, SRZ ;  /* 0x0000000000347805 */ /* 0x000fe2000001ff00 */
[----:B------:R-:W1:Y:S01]  /*0350*/  I2F.RP R0, R7 ;  /* 0x0000000700007306 */ /* 0x000e620000209400 */
[----:B------:R-:W-:-:S02]  /*0360*/  CS2R R54, SRZ ;  /* 0x0000000000367805 */ /* 0x000fc4000001ff00 */
[----:B0-----:R-:W-:-:S05]  /*0370*/  IABS R13, R5 ;  /* 0x00000005000d7213 */ /* 0x001fca0000000000 */
[----:B-1----:R-:W0:Y:S02]  /*0380*/  MUFU.RCP R0, R0 ;  /* 0x0000000000007308 */ /* 0x002e240000001000 */
[----:B0-----:R-:W-:Y:S01]  /*0390*/  VIADD R2, R0, 0xffffffe ;  /* 0x0ffffffe00027836 */ /* 0x001fe20000000000 */
[----:B------:R-:W-:-:S05]  /*03a0*/  IABS R0, R4 ;  /* 0x0000000400007213 */ /* 0x000fca0000000000 */
[----:B------:R0:W1:Y:S01]  /*03b0*/  F2I.FTZ.U32.TRUNC.NTZ R3, R2 ;  /* 0x0000000200037305 */ /* 0x000062000021f000 */
[----:B------:R-:W-:Y:S02]  /*03c0*/  IMAD.MOV R0, RZ, RZ, -R0 ;  /* 0x000000ffff007224 */ /* 0x000fe400078e0a00 */
[----:B0-----:R-:W-:Y:S02]  /*03d0*/  IMAD.MOV.U32 R2, RZ, RZ, RZ ;  /* 0x000000ffff027224 */ /* 0x001fe400078e00ff */
[----:B-1----:R-:W-:-:S04]  /*03e0*/  IMAD.MOV R6, RZ, RZ, -R3 ;  /* 0x000000ffff067224 */ /* 0x002fc800078e0a03 */
[----:B------:R-:W-:-:S04]  /*03f0*/  IMAD R9, R6, R7, RZ ;  /* 0x0000000706097224 */ /* 0x000fc800078e02ff */
[----:B------:R-:W-:-:S06]  /*0400*/  IMAD.HI.U32 R2, R3, R9, R2 ;  /* 0x0000000903027227 */ /* 0x000fcc00078e0002 */
[----:B------:R-:W-:-:S04]  /*0410*/  IMAD.HI.U32 R2, R2, R13, RZ ;  /* 0x0000000d02027227 */ /* 0x000fc800078e00ff */
[----:B------:R-:W-:-:S05]  /*0420*/  IMAD R0, R2, R0, R13 ;  /* 0x0000000002007224 */ /* 0x000fca00078e020d */
[----:B------:R-:W-:-:S13]  /*0430*/  ISETP.GT.U32.AND P1, PT, R7, R0, PT ;  /* 0x000000000700720c */ /* 0x000fda0003f24070 */
[----:B------:R-:W-:Y:S02]  /*0440*/  @!P1 IMAD.IADD R0, R0, 0x1, -R7 ;  /* 0x0000000100009824 */ /* 0x000fe400078e0a07 */
[----:B------:R-:W-:Y:S01]  /*0450*/  @!P1 VIADD R2, R2, 0x1 ;  /* 0x0000000102029836 */ /* 0x000fe20000000000 */
[----:B------:R-:W-:Y:S02]  /*0460*/  ISETP.NE.AND P1, PT, R4, RZ, PT ;  /* 0x000000ff0400720c */ /* 0x000fe40003f25270 */
[----:B------:R-:W-:Y:S02]  /*0470*/  ISETP.GE.U32.AND P0, PT, R0, R7, PT ;  /* 0x000000070000720c */ /* 0x000fe40003f06070 */
[----:B------:R-:W-:-:S04]  /*0480*/  LOP3.LUT R0, R5, R4, RZ, 0x3c, !PT ;  /* 0x0000000405007212 */ /* 0x000fc800078e3cff */
[----:B------:R-:W-:Y:S01]  /*0490*/  ISETP.GE.AND P2, PT, R0, RZ, PT ;  /* 0x000000ff0000720c */ /* 0x000fe20003f46270 */
[----:B------:R-:W-:-:S05]  /*04a0*/  VIADD R0, R10, 0xff ;  /* 0x000000ff0a007836 */ /* 0x000fca0000000000 */
[----:B------:R-:W-:Y:S01]  /*04b0*/  SHF.R.S32.HI R3, RZ, 0x1f, R0 ;  /* 0x0000001fff037819 */ /* 0x000fe20000011400 */
[----:B------:R-:W-:-:S03]  /*04c0*/  @P0 VIADD R2, R2, 0x1 ;  /* 0x0000000102020836 */ /* 0x000fc60000000000 */
[----:B------:R-:W-:-:S03]  /*04d0*/  LEA.HI R3, R3, R0, RZ, 0x8 ;  /* 0x0000000003037211 */ /* 0x000fc600078f40ff */
[----:B------:R-:W-:Y:S01]  /*04e0*/  @!P2 IMAD.MOV R2, RZ, RZ, -R2 ;  /* 0x000000ffff02a224 */ /* 0x000fe200078e0a02 */
[----:B------:R-:W-:-:S05]  /*04f0*/  @!P1 LOP3.LUT R2, RZ, R4, RZ, 0x33, !PT ;  /* 0x00000004ff029212 */ /* 0x000fca00078e33ff */
[----:B------:R-:W-:Y:S02]  /*0500*/  IMAD.SHL.U32 R6, R2, 0x8, RZ ;  /* 0x0000000802067824 */ /* 0x000fe400078e00ff */
[----:B------:R-:W-:-:S03]  /*0510*/  IMAD.MOV R2, RZ, RZ, -R2 ;  /* 0x000000ffff027224 */ /* 0x000fc600078e0a02 */
[----:B------:R-:W-:Y:S01]  /*0520*/  LEA.HI.SX32 R3, R3, -R6, 0x18 ;  /* 0x8000000603037211 */ /* 0x000fe200078fc2ff */
[----:B------:R-:W-:-:S03]  /*0530*/  IMAD R4, R4, R2, R5 ;  /* 0x0000000204047224 */ /* 0x000fc600078e0205 */
[----:B------:R-:W-:Y:S02]  /*0540*/  VIMNMX R13, R3, 0x8, PT ;  /* 0x00000008030d7848 */ /* 0x000fe40003fe0100 */
[----:B------:R-:W-:Y:S02]  /*0550*/  IABS R9, R4 ;  /* 0x0000000400097213 */ /* 0x000fe40000000000 */
[----:B------:R-:W-:-:S04]  /*0560*/  IABS R7, R13 ;  /* 0x0000000d00077213 */ /* 0x000fc80000000000 */
[----:B------:R-:W0:Y:S08]  /*0570*/  I2F.RP R0, R7 ;  /* 0x0000000700007306 */ /* 0x000e300000209400 */
[----:B0-----:R-:W0:Y:S02]  /*0580*/  MUFU.RCP R0, R0 ;  /* 0x0000000000007308 */ /* 0x001e240000001000 */
[----:B0-----:R-:W-:-:S06]  /*0590*/  VIADD R3, R0, 0xffffffe ;  /* 0x0ffffffe00037836 */ /* 0x001fcc0000000000 */
[----:B------:R-:W0:Y:S02]  /*05a0*/  F2I.FTZ.U32.TRUNC.NTZ R3, R3 ;  /* 0x0000000300037305 */ /* 0x000e24000021f000 */
[----:B0-----:R-:W-:-:S04]  /*05b0*/  IMAD.MOV R8, RZ, RZ, -R3 ;  /* 0x000000ffff087224 */ /* 0x001fc800078e0a03 */
[----:B------:R-:W-:Y:S01]  /*05c0*/  IMAD.MOV.U32 R2, RZ, RZ, R8 ;  /* 0x000000ffff027224 */ /* 0x000fe200078e0008 */
[----:B------:R-:W-:-:S03]  /*05d0*/  IABS R8, R13 ;  /* 0x0000000d00087213 */ /* 0x000fc60000000000 */
[----:B------:R-:W-:Y:S02]  /*05e0*/  IMAD R5, R2, R7, RZ ;  /* 0x0000000702057224 */ /* 0x000fe400078e02ff */
[----:B------:R-:W-:Y:S02]  /*05f0*/  IMAD.MOV.U32 R2, RZ, RZ, RZ ;  /* 0x000000ffff027224 */ /* 0x000fe400078e00ff */
[----:B------:R-:W-:Y:S02]  /*0600*/  IMAD.MOV R0, RZ, RZ, -R8 ;  /* 0x000000ffff007224 */ /* 0x000fe400078e0a08 */
        /* <DEDUP_REMOVED lines=9> */
[----:B------:R-:W-:-:S07]  /*06a0*/  ISETP.GE.AND P2, PT, R0, RZ, PT ;  /* 0x000000ff0000720c */ /* 0x000fce0003f46270 */
[----:B------:R-:W-:Y:S01]  /*06b0*/  @P0 VIADD R2, R2, 0x1 ;  /* 0x0000000102020836 */ /* 0x000fe20000000000 */
[----:B------:R-:W-:-:S05]  /*06c0*/  PLOP3.LUT P0, PT, PT, PT, UP0, 0x80, 0x0 ;  /* 0x000000000000781c */ /* 0x000fca0003f0f008 */
[----:B------:R-:W-:Y:S01]  /*06d0*/  @!P2 IMAD.MOV R2, RZ, RZ, -R2 ;  /* 0x000000ffff02a224 */ /* 0x000fe200078e0a02 */
[----:B------:R-:W-:-:S05]  /*06e0*/  @!P1 LOP3.LUT R2, RZ, R13, RZ, 0x33, !PT ;  /* 0x0000000dff029212 */ /* 0x000fca00078e33ff */
[----:B------:R-:W-:Y:S02]  /*06f0*/  IMAD.MOV R0, RZ, RZ, -R2 ;  /* 0x000000ffff007224 */ /* 0x000fe400078e0a02 */
[----:B------:R-:W-:Y:S02]  /*0700*/  IMAD.SHL.U32 R15, R2, 0x40, RZ ;  /* 0x00000040020f7824 */ /* 0x000fe400078e00ff */
[----:B------:R-:W-:-:S04]  /*0710*/  IMAD R0, R13, R0, R4 ;  /* 0x000000000d007224 */ /* 0x000fc800078e0204 */
[----:B------:R-:W-:-:S05]  /*0720*/  IMAD.IADD R0, R6, 0x1, R0 ;  /* 0x0000000106007824 */ /* 0x000fca00078e0200 */
[----:B------:R-:W-:Y:S02]  /*0730*/  R2UR UR4, R0 ;  /* 0x00000000000472ca */ /* 0x000fe400000e0000 */
[----:B------:R-:W0:Y:S11]  /*0740*/  S2R R0, SR_TID.X ;  /* 0x0000000000007919 */ /* 0x000e360000002100 */
[----:B------:R-:W-:Y:S01]  /*0750*/  ULEA UR4, UR4, UR5, 0x8 ;  /* 0x0000000504047291 */ /* 0x000fe2000f8e403f */
[----:B0-----:R-:W-:-:S05]  /*0760*/  LOP3.LUT R17, R0, 0x7f, RZ, 0xc0, !PT ;  /* 0x0000007f00117812 */ /* 0x001fca00078ec0ff */
[----:B------:R-:W-:Y:S01]  /*0770*/  VIADD R13, R17, UR4 ;  /* 0x00000004110d7c36 */ /* 0x000fe20008000000 */
[----:B------:R-:W-:Y:S06]  /*0780*/  @!P0 BRA `(.L_x_0) ;  /* 0x00000030001c8947 */ /* 0x000fec0003800000 */
[----:B------:R-:W-:Y:S01]  /*0790*/  IABS R20, R10 ;  /* 0x0000000a00147213 */ /* 0x000fe20000000000 */
[----:B------:R-:W-:Y:S01]  /*07a0*/  ULDC UR5, c[0x0][0x240] ;  /* 0x0000900000057ab9 */ /* 0x000fe20000000800 */
[----:B------:R-:W-:Y:S01]  /*07b0*/  IABS R27, R11 ;  /* 0x0000000b001b7213 */ /* 0x000fe20000000000 */
[----:B------:R-:W-:Y:S01]  /*07c0*/  ULDC.64 UR20, c[0x0][0x218] ;  /* 0x0000860000147ab9 */ /* 0x000fe20000000a00 */
[----:B------:R-:W0:Y:S01]  /*07d0*/  I2F.RP R7, R20 ;  /* 0x0000001400077306 */ /* 0x000e220000209400 */
[----:B------:R-:W-:Y:S01]  /*07e0*/  IABS R2, R13 ;  /* 0x0000000d00027213 */ /* 0x000fe20000000000 */
[----:B------:R-:W-:Y:S01]  /*07f0*/  USHF.R.S32.HI UR4, URZ, 0x1f, UR7 ;  /* 0x0000001f3f047899 */ /* 0x000fe20008011407 */
[----:B------:R-:W-:Y:S01]  /*0800*/  LEA.HI R19, R0, R15, RZ, 0x1b ;  /* 0x0000000f00137211 */ /* 0x000fe200078fd8ff */
[----:B------:R-:W-:Y:S01]  /*0810*/  ULDC UR8, c[0x0][0x234] ;  /* 0x00008d0000087ab9 */ /* 0x000fe20000000800 */
[----:B------:R-:W-:Y:S01]  /*0820*/  ISETP.GE.AND P5, PT, R13, RZ, PT ;  /* 0x000000ff0d00720c */ /* 0x000fe20003fa6270 */
[----:B------:R-:W-:Y:S01]  /*0830*/  USHF.R.U32.HI UR10, URZ, 0x4, UR6 ;  /* 0x000000043f0a7899 */ /* 0x000fe20008011606 */
[----:B------:R-:W-:Y:S01]  /*0840*/  ISETP.NE.AND P6, PT, R10, RZ, PT ;  /* 0x000000ff0a00720c */ /* 0x000fe20003fc5270 */
[----:B------:R-:W1:Y:S01]  /*0850*/  I2F.RP R6, R27 ;  /* 0x0000001b00067306 */ /* 0x000e620000209400 */
[----:B------:R-:W-:Y:S01]  /*0860*/  ULDC UR16, c[0x0][0x23c] ;  /* 0x00008f0000107ab9 */ /* 0x000fe20000000800 */
[----:B------:R-:W-:Y:S01]  /*0870*/  ULEA.HI UR7, UR4, UR7, URZ, 0x5 ;  /* 0x0000000704077291 */ /* 0x000fe2000f8f283f */
[----:B------:R-:W-:Y:S01]  /*0880*/  CS2R R56, SRZ ;  /* 0x0000000000387805 */ /* 0x000fe2000001ff00 */
[----:B------:R-:W-:Y:S01]  /*0890*/  USGXT.U32 UR4, UR10, 0xe ;  /* 0x0000000e0a04789a */ /* 0x000fe20008000000 */
[----:B------:R-:W-:Y:S01]  /*08a0*/  CS2R R58, SRZ ;  /* 0x00000000003a7805 */ /* 0x000fe2000001ff00 */
[----:B------:R-:W-:Y:S01]  /*08b0*/  ULDC.64 UR18, c[0x0][0x210] ;  /* 0x0000840000127ab9 */ /* 0x000fe20000000a00 */
[----:B------:R-:W-:Y:S01]  /*08c0*/  ULDC UR11, c[0x0][0x230] ;  /* 0x00008c00000b7ab9 */ /* 0x000fe20000000800 */
[----:B0-----:R-:W0:Y:S01]  /*08d0*/  MUFU.RCP R7, R7 ;  /* 0x0000000700077308 */ /* 0x001e220000001000 */
[----:B------:R-:W-:Y:S01]  /*08e0*/  USHF.L.U32 UR49, UR16, 0x5, URZ ;  /* 0x0000000510317899 */ /* 0x000fe2000800063f */
[----:B------:R-:W-:-:S02]  /*08f0*/  CS2R R60, SRZ ;  /* 0x00000000003c7805 */ /* 0x000fc4000001ff00 */
[----:B------:R-:W-:Y:S02]  /*0900*/  CS2R R62, SRZ ;  /* 0x00000000003e7805 */ /* 0x000fe4000001ff00 */
[----:B------:R-:W-:Y:S02]  /*0910*/  CS2R R64, SRZ ;  /* 0x0000000000407805 */ /* 0x000fe4000001ff00 */
[----:B------:R-:W-:Y:S02]  /*0920*/  CS2R R66, SRZ ;  /* 0x0000000000427805 */ /* 0x000fe4000001ff00 */
[----:B------:R-:W-:Y:S02]  /*0930*/  CS2R R68, SRZ ;  /* 0x0000000000447805 */ /* 0x000fe4000001ff00 */
[----:B------:R-:W-:Y:S01]  /*0940*/  CS2R R70, SRZ ;  /* 0x0000000000467805 */ /* 0x000fe2000001ff00 */
[----:B-1----:R-:W1:Y:S01]  /*0950*/  MUFU.RCP R6, R6 ;  /* 0x0000000600067308 */ /* 0x002e620000001000 */
[----:B------:R-:W-:-:S02]  /*0960*/  CS2R R72, SRZ ;  /* 0x0000000000487805 */ /* 0x000fc4000001ff00 */
[----:B------:R-:W-:Y:S02]  /*0970*/  CS2R R74, SRZ ;  /* 0x00000000004a7805 */ /* 0x000fe4000001ff00 */
[----:B------:R-:W-:Y:S02]  /*0980*/  CS2R R76, SRZ ;  /* 0x00000000004c7805 */ /* 0x000fe4000001ff00 */
[----:B------:R-:W-:Y:S02]  /*0990*/  CS2R R78, SRZ ;  /* 0x00000000004e7805 */ /* 0x000fe4000001ff00 */
[----:B------:R-:W-:Y:S02]  /*09a0*/  CS2R R80, SRZ ;  /* 0x0000000000507805 */ /* 0x000fe4000001ff00 */
[----:B------:R-:W-:Y:S02]  /*09b0*/  CS2R R82, SRZ ;  /* 0x0000000000527805 */ /* 0x000fe4000001ff00 */
[----:B------:R-:W-:-:S02]  /*09c0*/  CS2R R84, SRZ ;  /* 0x0000000000547805 */ /* 0x000fc4000001ff00 */
[----:B------:R-:W-:Y:S01]  /*09d0*/  CS2R R86, SRZ ;  /* 0x0000000000567805 */ /* 0x000fe2000001ff00 */
[----:B0-----:R-:W-:Y:S01]  /*09e0*/  VIADD R4, R7, 0xffffffe ;  /* 0x0ffffffe07047836 */ /* 0x001fe20000000000 */
[----:B------:R-:W-:Y:S02]  /*09f0*/  CS2R R38, SRZ ;  /* 0x0000000000267805 */ /* 0x000fe4000001ff00 */
[----:B------:R-:W-:Y:S02]  /*0a00*/  CS2R R40, SRZ ;  /* 0x0000000000287805 */ /* 0x000fe4000001ff00 */
[----:B------:R-:W-:Y:S01]  /*0a10*/  CS2R R42, SRZ ;  /* 0x00000000002a7805 */ /* 0x000fe2000001ff00 */
[----:B------:R0:W2:Y:S01]  /*0a20*/  F2I.FTZ.U32.TRUNC.NTZ R5, R4 ;  /* 0x0000000400057305 */ /* 0x0000a2000021f000 */
[----:B------:R-:W-:Y:S02]  /*0a30*/  CS2R R44, SRZ ;  /* 0x00000000002c7805 */ /* 0x000fe4000001ff00 */
[----:B------:R-:W-:-:S02]  /*0a40*/  CS2R R46, SRZ ;  /* 0x00000000002e7805 */ /* 0x000fc4000001ff00 */
[----:B------:R-:W-:Y:S01]  /*0a50*/  CS2R R48, SRZ ;  /* 0x0000000000307805 */ /* 0x000fe2000001ff00 */
[----:B-1----:R-:W-:Y:S01]  /*0a60*/  VIADD R3, R6, 0xffffffe ;  /* 0x0ffffffe06037836 */ /* 0x002fe20000000000 */
[----:B------:R-:W-:Y:S02]  /*0a70*/  CS2R R50, SRZ ;  /* 0x0000000000327805 */ /* 0x000fe4000001ff00 */
[----:B------:R-:W-:Y:S02]  /*0a80*/  CS2R R52, SRZ ;  /* 0x0000000000347805 */ /* 0x000fe4000001ff00 */
[----:B------:R-:W-:Y:S01]  /*0a90*/  CS2R R54, SRZ ;  /* 0x0000000000367805 */ /* 0x000fe2000001ff00 */
[----:B------:R-:W-:Y:S01]  /*0aa0*/  ULDC UR14, c[0x0][0x238] ;  /* 0x00008e00000e7ab9 */ /* 0x000fe20000000800 */
[----:B0-----:R-:W-:Y:S01]  /*0ab0*/  IMAD.MOV.U32 R4, RZ, RZ, RZ ;  /* 0x000000ffff047224 */ /* 0x001fe200078e00ff */
[----:B------:R-:W0:Y:S01]  /*0ac0*/  F2I.FTZ.U32.TRUNC.NTZ R3, R3 ;  /* 0x0000000300037305 */ /* 0x000e22000021f000 */
[----:B------:R-:W-:Y:S01]  /*0ad0*/  UMOV UR9, 0x3fffffef ;  /* 0x3fffffef00097882 */ /* 0x000fe20000000000 */
[----:B------:R-:W-:-:S02]  /*0ae0*/  USHF.L.U32 UR50, UR14, 0x5, URZ ;  /* 0x000000050e327899 */ /* 0x000fc4000800063f */
[----:B------:R-:W-:Y:S01]  /*0af0*/  UIMAD UR15, UR14, 0x1f, URZ ;  /* 0x0000001f0e0f78a4 */ /* 0x000fe2000f8e023f */
[--C-:B--2---:R-:W-:Y:S01]  /*0b00*/  IMAD.MOV R9, RZ, RZ, -R5.reuse ;  /* 0x000000ffff097224 */ /* 0x104fe200078e0a05 */
[----:B------:R-:W-:Y:S02]  /*0b10*/  UIMAD UR22, UR14, 0x1c, URZ ;  /* 0x0000001c0e1678a4 */ /* 0x000fe4000f8e023f */
[----:B------:R-:W-:Y:S01]  /*0b20*/  UIMAD UR23, UR14, 0x1b, URZ ;  /* 0x0000001b0e1778a4 */ /* 0x000fe2000f8e023f */
[----:B------:R-:W-:Y:S01]  /*0b30*/  IMAD R9, R9, R20, RZ ;  /* 0x0000001409097224 */ /* 0x000fe200078e02ff */
[----:B------:R-:W-:Y:S02]  /*0b40*/  UIMAD UR24, UR14, 0x1a, URZ ;  /* 0x0000001a0e1878a4 */ /* 0x000fe4000f8e023f */
[----:B------:R-:W-:Y:S01]  /*0b50*/  UIMAD UR25, UR14, 0x19, URZ ;  /* 0x000000190e1978a4 */ /* 0x000fe2000f8e023f */
[----:B------:R-:W-:Y:S01]  /*0b60*/  IMAD.HI.U32 R5, R5, R9, R4 ;  /* 0x0000000905057227 */ /* 0x000fe200078e0004 */
[----:B------:R-:W-:Y:S01]  /*0b70*/  SHF.R.U32.HI R4, RZ, 0x5, R0 ;  /* 0x00000005ff047819 */ /* 0x000fe20000011600 */
[----:B------:R-:W-:-:S02]  /*0b80*/  UIMAD UR26, UR14, 0x18, URZ ;  /* 0x000000180e1a78a4 */ /* 0x000fc4000f8e023f */
[----:B------:R-:W-:Y:S01]  /*0b90*/  IMAD.MOV.U32 R9, RZ, RZ, R2 ;  /* 0x000000ffff097224 */ /* 0x000fe200078e0002 */
[----:B------:R-:W-:Y:S01]  /*0ba0*/  SGXT.U32 R4, R4, 0x2 ;  /* 0x000000020404781a */ /* 0x000fe20000000000 */
[----:B------:R-:W-:Y:S01]  /*0bb0*/  VIADD R2, R19, 0x3c ;  /* 0x0000003c13027836 */ /* 0x000fe20000000000 */
[----:B------:R-:W-:Y:S01]  /*0bc0*/  UIMAD UR27, UR14, 0x17, URZ ;  /* 0x000000170e1b78a4 */ /* 0x000fe2000f8e023f */
[----:B------:R-:W-:Y:S01]  /*0bd0*/  IMAD.HI.U32 R5, R5, R9, RZ ;  /* 0x0000000905057227 */ /* 0x000fe200078e00ff */
[----:B------:R-:W-:Y:S01]  /*0be0*/  LOP3.LUT R28, R15, R4, RZ, 0xfc, !PT ;  /* 0x000000040f1c7212 */ /* 0x000fe200078efcff */
[----:B------:R-:W-:Y:S01]  /*0bf0*/  UIMAD UR28, UR14, 0x16, URZ ;  /* 0x000000160e1c78a4 */ /* 0x000fe2000f8e023f */
[----:B------:R-:W-:Y:S01]  /*0c00*/  ISETP.GE.AND P1, PT, R2, RZ, PT ;  /* 0x000000ff0200720c */ /* 0x000fe20003f26270 */
[----:B------:R-:W-:Y:S01]  /*0c10*/  IMAD.MOV R5, RZ, RZ, -R5 ;  /* 0x000000ffff057224 */ /* 0x000fe200078e0a05 */
[----:B------:R-:W-:Y:S01]  /*0c20*/  IABS R8, R2 ;  /* 0x0000000200087213 */ /* 0x000fe20000000000 */
[----:B0-----:R-:W-:Y:S01]  /*0c30*/  IMAD.MOV R6, RZ, RZ, -R3 ;  /* 0x000000ffff067224 */ /* 0x001fe200078e0a03 */
[----:B------:R-:W-:Y:S01]  /*0c40*/  LOP3.LUT R4, R28, 0x34, RZ, 0xfc, !PT ;  /* 0x000000341c047812 */ /* 0x000fe200078efcff */
[----:B------:R-:W-:Y:S01]  /*0c50*/  IMAD R9, R20, R5, R9 ;  /* 0x0000000514097224 */ /* 0x000fe200078e0209 */
[----:B------:R-:W-:Y:S01]  /*0c60*/  LOP3.LUT R5, R28, 0x30, RZ, 0xfc, !PT ;  /* 0x000000301c057812 */ /* 0x000fe200078efcff */
[----:B------:R-:W-:Y:S01]  /*0c70*/  IMAD R7, R6, R27, RZ ;  /* 0x0000001b06077224 */ /* 0x000fe200078e02ff */
[----:B------:R-:W-:Y:S01]  /*0c80*/  ISETP.GE.AND P4, PT, R4, RZ, PT ;  /* 0x000000ff0400720c */ /* 0x000fe20003f86270 */
[----:B------:R-:W-:Y:S01]  /*0c90*/  IMAD.MOV.U32 R2, RZ, RZ, RZ ;  /* 0x000000ffff027224 */ /* 0x000fe200078e00ff */
[----:B------:R-:W-:Y:S01]  /*0ca0*/  ISETP.GT.U32.AND P0, PT, R20, R9, PT ;  /* 0x000000091400720c */ /* 0x000fe20003f04070 */
[----:B------:R-:W-:Y:S01]  /*0cb0*/  UIMAD UR29, UR14, 0x15, URZ ;  /* 0x000000150e1d78a4 */ /* 0x000fe2000f8e023f */
[----:B------:R-:W-:Y:S01]  /*0cc0*/  IABS R14, R4 ;  /* 0x00000004000e7213 */ /* 0x000fe20000000000 */
[----:B------:R-:W-:Y:S01]  /*0cd0*/  IMAD.HI.U32 R2, R3, R7, R2 ;  /* 0x0000000703027227 */ /* 0x000fe200078e0002 */
[----:B------:R-:W-:Y:S01]  /*0ce0*/  LOP3.LUT R3, R28, 0x38, RZ, 0xfc, !PT ;  /* 0x000000381c037812 */ /* 0x000fe200078efcff */
[----:B------:R-:W-:Y:S01]  /*0cf0*/  UIMAD UR30, UR14, 0x14, URZ ;  /* 0x000000140e1e78a4 */ /* 0x000fe2000f8e023f */
[----:B------:R-:W-:Y:S01]  /*0d00*/  IABS R16, R5 ;  /* 0x0000000500107213 */ /* 0x000fe20000000000 */
[----:B------:R-:W-:Y:S01]  /*0d10*/  UIMAD UR31, UR14, 0x13, URZ ;  /* 0x000000130e1f78a4 */ /* 0x000fe2000f8e023f */
[----:B------:R-:W-:Y:S01]  /*0d20*/  IABS R12, R3 ;  /* 0x00000003000c7213 */ /* 0x000fe20000000000 */
[----:B------:R-:W-:Y:S01]  /*0d30*/  UIMAD UR32, UR14, 0x12, URZ ;  /* 0x000000120e2078a4 */ /* 0x000fe2000f8e023f */
[----:B------:R-:W-:Y:S01]  /*0d40*/  ISETP.GE.AND P3, PT, R3, RZ, PT ;  /* 0x000000ff0300720c */ /* 0x000fe20003f66270 */
[----:B------:R-:W-:Y:S01]  /*0d50*/  IMAD.HI.U32 R3, R2, R8, RZ ;  /* 0x0000000802037227 */ /* 0x000fe200078e00ff */
[----:B------:R-:W-:Y:S01]  /*0d60*/  ISETP.GE.AND P2, PT, R5, RZ, PT ;  /* 0x000000ff0500720c */ /* 0x000fe20003f46270 */
[----:B------:R-:W-:Y:S01]  /*0d70*/  UIMAD UR33, UR14, 0x11, URZ ;  /* 0x000000110e2178a4 */ /* 0x000fe2000f8e023f */
[C---:B------:R-:W-:Y:S01]  /*0d80*/  LOP3.LUT R29, R28.reuse, 0x2c, RZ, 0xfc, !PT ;  /* 0x0000002c1c1d7812 */ /* 0x040fe200078efcff */
[----:B------:R-:W-:Y:S01]  /*0d90*/  @!P0 IMAD.IADD R9, R9, 0x1, -R20 ;  /* 0x0000000109098824 */ /* 0x000fe200078e0a14 */
[----:B------:R-:W-:Y:S01]  /*0da0*/  LOP3.LUT R30, R28, 0x28, RZ, 0xfc, !PT ;  /* 0x000000281c1e7812 */ /* 0x000fe200078efcff */
[----:B------:R-:W-:Y:S01]  /*0db0*/  IMAD.HI.U32 R4, R2, R12, RZ ;  /* 0x0000000c02047227 */ /* 0x000fe200078e00ff */
[----:B------:R-:W-:Y:S01]  /*0dc0*/  IABS R18, R29 ;  /* 0x0000001d00127213 */ /* 0x000fe20000000000 */
[----:B------:R-:W-:Y:S01]  /*0dd0*/  USHF.L.U32 UR34, UR14, 0x4, URZ ;  /* 0x000000040e227899 */ /* 0x000fe2000800063f */
[----:B------:R-:W-:Y:S01]  /*0de0*/  ISETP.GT.U32.AND P0, PT, R20, R9, PT ;  /* 0x000000091400720c */ /* 0x000fe20003f04070 */
[----:B------:R-:W-:Y:S01]  /*0df0*/  IMAD.MOV R3, RZ, RZ, -R3 ;  /* 0x000000ffff037224 */ /* 0x000fe200078e0a03 */
[C---:B------:R-:W-:Y:S01]  /*0e00*/  LOP3.LUT R32, R28.reuse, 0x20, RZ, 0xfc, !PT ;  /* 0x000000201c207812 */ /* 0x040fe200078efcff */
[----:B------:R-:W-:Y:S01]  /*0e10*/  IMAD.MOV R4, RZ, RZ, -R4 ;  /* 0x000000ffff047224 */ /* 0x000fe200078e0a04 */
[C---:B------:R-:W-:Y:S01]  /*0e20*/  LOP3.LUT R31, R28.reuse, 0x24, RZ, 0xfc, !PT ;  /* 0x000000241c1f7812 */ /* 0x040fe200078efcff */
[C---:B------:R-:W-:Y:S01]  /*0e30*/  IMAD R3, R27.reuse, R3, R8 ;  /* 0x000000031b037224 */ /* 0x040fe200078e0208 */
[----:B------:R-:W-:Y:S01]  /*0e40*/  LOP3.LUT R33, R28, 0x18, RZ, 0xfc, !PT ;  /* 0x000000181c217812 */ /* 0x000fe200078efcff */
[----:B------:R-:W-:Y:S01]  /*0e50*/  IMAD R4, R27, R4, R12 ;  /* 0x000000041b047224 */ /* 0x000fe200078e020c */
[----:B------:R-:W-:Y:S01]  /*0e60*/  IABS R12, R30 ;  /* 0x0000001e000c7213 */ /* 0x000fe20000000000 */
[----:B------:R-:W-:Y:S01]  /*0e70*/  IMAD.HI.U32 R5, R2, R14, RZ ;  /* 0x0000000e02057227 */ /* 0x000fe200078e00ff */
[C---:B------:R-:W-:Y:S01]  /*0e80*/  LOP3.LUT R34, R28.reuse, 0x14, RZ, 0xfc, !PT ;  /* 0x000000141c227812 */ /* 0x040fe200078efcff */
[----:B------:R-:W-:Y:S01]  /*0e90*/  UIMAD UR35, UR14, 0xf, URZ ;  /* 0x0000000f0e2378a4 */ /* 0x000fe2000f8e023f */
[C---:B------:R-:W-:Y:S01]  /*0ea0*/  LOP3.LUT R35, R28.reuse, 0x10, RZ, 0xfc, !PT ;  /* 0x000000101c237812 */ /* 0x040fe200078efcff */
[----:B------:R-:W-:Y:S01]  /*0eb0*/  @!P0 IMAD.IADD R9, R9, 0x1, -R20 ;  /* 0x0000000109098824 */ /* 0x000fe200078e0a14 */
[----:B------:R-:W-:Y:S01]  /*0ec0*/  LOP3.LUT R36, R28, 0xc, RZ, 0xfc, !PT ;  /* 0x0000000c1c247812 */ /* 0x000fe200078efcff */
[----:B------:R-:W-:Y:S01]  /*0ed0*/  IMAD.HI.U32 R6, R2, R16, RZ ;  /* 0x0000001002067227 */ /* 0x000fe200078e00ff */
[----:B------:R-:W-:Y:S01]  /*0ee0*/  IABS R20, R35 ;  /* 0x0000002300147213 */ /* 0x000fe20000000000 */
[----:B------:R-:W-:Y:S01]  /*0ef0*/  UIMAD UR36, UR14, 0xe, URZ ;  /* 0x0000000e0e2478a4 */ /* 0x000fe2000f8e023f */
[----:B------:R-:W-:Y:S01]  /*0f00*/  LOP3.LUT R37, R28, 0x8, RZ, 0xfc, !PT ;  /* 0x000000081c257812 */ /* 0x000fe200078efcff */
[----:B------:R-:W-:Y:S01]  /*0f10*/  IMAD.MOV.U32 R24, RZ, RZ, R9 ;  /* 0x000000ffff187224 */ /* 0x000fe200078e0009 */
[----:B------:R-:W-:Y:S01]  /*0f20*/  IABS R21, R36 ;  /* 0x0000002400157213 */ /* 0x000fe20000000000 */
[----:B------:R-:W-:Y:S01]  /*0f30*/  IMAD.MOV R5, RZ, RZ, -R5 ;  /* 0x000000ffff057224 */ /* 0x000fe200078e0a05 */
[----:B------:R-:W-:Y:S01]  /*0f40*/  IABS R23, R37 ;  /* 0x0000002500177213 */ /* 0x000fe20000000000 */
[----:B------:R-:W-:Y:S01]  /*0f50*/  @!P5 IMAD.MOV R24, RZ, RZ, -R24 ;  /* 0x000000ffff18d224 */ /* 0x000fe200078e0a18 */
[----:B------:R-:W-:Y:S01]  /*0f60*/  @!P6 LOP3.LUT R24, RZ, R10, RZ, 0x33, !PT ;  /* 0x0000000aff18e212 */ /* 0x000fe200078e33ff */
[----:B------:R-:W-:Y:S01]  /*0f70*/  IMAD.MOV R6, RZ, RZ, -R6 ;  /* 0x000000ffff067224 */ /* 0x000fe200078e0a06 */
[C---:B------:R-:W-:Y:S01]  /*0f80*/  ISETP.GT.U32.AND P5, PT, R27.reuse, R3, PT ;  /* 0x000000031b00720c */ /* 0x040fe20003fa4070 */
[C---:B------:R-:W-:Y:S01]  /*0f90*/  IMAD R5, R27.reuse, R5, R14 ;  /* 0x000000051b057224 */ /* 0x040fe200078e020e */
[C---:B------:R-:W-:Y:S01]  /*0fa0*/  ISETP.GT.U32.AND P6, PT, R27.reuse, R4, PT ;  /* 0x000000041b00720c */ /* 0x040fe20003fc4070 */
[----:B------:R-:W-:Y:S01]  /*0fb0*/  IMAD R6, R27, R6, R16 ;  /* 0x000000061b067224 */ /* 0x000fe200078e0210 */
[----:B------:R-:W-:Y:S01]  /*0fc0*/  IABS R16, R32 ;  /* 0x0000002000107213 */ /* 0x000fe20000000000 */
[----:B------:R-:W-:Y:S01]  /*0fd0*/  IMAD.HI.U32 R7, R2, R18, RZ ;  /* 0x0000001202077227 */ /* 0x000fe200078e00ff */
[----:B------:R-:W-:Y:S01]  /*0fe0*/  IABS R14, R31 ;  /* 0x0000001f000e7213 */ /* 0x000fe20000000000 */
[----:B------:R-:W-:Y:S01]  /*0ff0*/  UIMAD UR37, UR14, 0xd, URZ ;  /* 0x0000000d0e2578a4 */ /* 0x000fe2000f8e023f */
[----:B------:R-:W-:Y:S01]  /*1000*/  IABS R25, R28 ;  /* 0x0000001c00197213 */ /* 0x000fe20000000000 */
[----:B------:R-:W-:Y:S01]  /*1010*/  IMAD.MOV R7, RZ, RZ, -R7 ;  /* 0x000000ffff077224 */ /* 0x000fe200078e0a07 */
[----:B------:R-:W-:Y:S01]  /*1020*/  UIMAD UR38, UR14, 0xc, URZ ;  /* 0x0000000c0e2678a4 */ /* 0x000fe2000f8e023f */
[----:B------:R-:W-:Y:S01]  /*1030*/  VIADD R8, R19, 0x1c ;  /* 0x0000001c13087836 */ /* 0x000fe20000000000 */
[----:B------:R-:W-:Y:S01]  /*1040*/  IABS R19, R33 ;  /* 0x0000002100137213 */ /* 0x000fe20000000000 */
[--C-:B------:R-:W-:Y:S01]  /*1050*/  @!P5 IMAD.IADD R3, R3, 0x1, -R27.reuse ;  /* 0x000000010303d824 */ /* 0x100fe200078e0a1b */
[----:B------:R-:W-:Y:S01]  /*1060*/  UIMAD UR39, UR14, 0xb, URZ ;  /* 0x0000000b0e2778a4 */ /* 0x000fe2000f8e023f */
[----:B------:R-:W-:Y:S01]  /*1070*/  @!P6 IMAD.IADD R4, R4, 0x1, -R27 ;  /* 0x000000010404e824 */ /* 0x000fe200078e0a1b */
[----:B------:R-:W-:Y:S01]  /*1080*/  ISETP.GE.AND P0, PT, R8, RZ, PT ;  /* 0x000000ff0800720c */ /* 0x000fe20003f06270 */
[C---:B------:R-:W-:Y:S01]  /*1090*/  IMAD R7, R27.reuse, R7, R18 ;  /* 0x000000071b077224 */ /* 0x040fe200078e0212 */
[C---:B------:R-:W-:Y:S01]  /*10a0*/  ISETP.GT.U32.AND P5, PT, R27.reuse, R3, PT ;  /* 0x000000031b00720c */ /* 0x040fe20003fa4070 */
[C---:B------:R-:W-:Y:S01]  /*10b0*/  IMAD.HI.U32 R10, R2.reuse, R16, RZ ;  /* 0x00000010020a7227 */ /* 0x040fe200078e00ff */
[----:B------:R-:W-:Y:S01]  /*10c0*/  ISETP.GT.U32.AND P6, PT, R27, R4, PT ;  /* 0x000000041b00720c */ /* 0x000fe20003fc4070 */
[----:B------:R-:W-:Y:S01]  /*10d0*/  UIMAD UR40, UR14, 0xa, URZ ;  /* 0x0000000a0e2878a4 */ /* 0x000fe2000f8e023f */
[----:B------:R-:W-:Y:S01]  /*10e0*/  IABS R18, R8 ;  /* 0x0000000800127213 */ /* 0x000fe20000000000 */
[----:B------:R-:W-:Y:S01]  /*10f0*/  IMAD.HI.U32 R8, R2, R12, RZ ;  /* 0x0000000c02087227 */ /* 0x000fe200078e00ff */
[----:B------:R-:W-:-:S02]  /*1100*/  UIMAD UR41, UR14, 0x9, URZ ;  /* 0x000000090e2978a4 */ /* 0x000fc4000f8e023f */
[----:B------:R-:W-:Y:S01]  /*1110*/  USHF.L.U32 UR42, UR14, 0x3, URZ ;  /* 0x000000030e2a7899 */ /* 0x000fe2000800063f */
[----:B------:R-:W-:Y:S01]  /*1120*/  IMAD.MOV R8, RZ, RZ, -R8 ;  /* 0x000000ffff087224 */ /* 0x000fe200078e0a08 */
[----:B------:R-:W-:Y:S01]  /*1130*/  UIMAD UR43, UR14, 0x7, URZ ;  /* 0x000000070e2b78a4 */ /* 0x000fe2000f8e023f */
[----:B------:R-:W-:Y:S01]  /*1140*/  IMAD.HI.U32 R9, R2, R14, RZ ;  /* 0x0000000e02097227 */ /* 0x000fe200078e00ff */
[----:B------:R-:W-:Y:S02]  /*1150*/  UIMAD UR44, UR14, 0x6, URZ ;  /* 0x000000060e2c78a4 */ /* 0x000fe4000f8e023f */
[----:B------:R-:W-:Y:S01]  /*1160*/  UIMAD UR45, UR14, 0x5, URZ ;  /* 0x000000050e2d78a4 */ /* 0x000fe2000f8e023f */
[--C-:B------:R-:W-:Y:S01]  /*1170*/  @!P5 IMAD.IADD R3, R3, 0x1, -R27.reuse ;  /* 0x000000010303d824 */ /* 0x100fe200078e0a1b */
[C---:B------:R-:W-:Y:S01]  /*1180*/  ISETP.GT.U32.AND P5, PT, R27.reuse, R5, PT ;  /* 0x000000051b00720c */ /* 0x040fe20003fa4070 */
[----:B------:R-:W-:Y:S01]  /*1190*/  @!P6 IMAD.IADD R4, R4, 0x1, -R27 ;  /* 0x000000010404e824 */ /* 0x000fe200078e0a1b */
[C---:B------:R-:W-:Y:S01]  /*11a0*/  ISETP.GT.U32.AND P6, PT, R27.reuse, R6, PT ;  /* 0x000000061b00720c */ /* 0x040fe20003fc4070 */
[----:B------:R-:W-:Y:S01]  /*11b0*/  IMAD.MOV R10, RZ, RZ, -R10 ;  /* 0x000000ffff0a7224 */ /* 0x000fe200078e0a0a */
[----:B------:R-:W-:Y:S01]  /*11c0*/  USHF.L.U32 UR46, UR14, 0x2, URZ ;  /* 0x000000020e2e7899 */ /* 0x000fe2000800063f */
[----:B------:R-:W-:Y:S01]  /*11d0*/  @!P1 IMAD.MOV R3, RZ, RZ, -R3 ;  /* 0x000000ffff039224 */ /* 0x000fe200078e0a03 */
[C---:B------:R-:W-:Y:S01]  /*11e0*/  ISETP.GT.U32.AND P1, PT, R27.reuse, R7, PT ;  /* 0x000000071b00720c */ /* 0x040fe20003f24070 */
[C---:B------:R-:W-:Y:S01]  /*11f0*/  IMAD R8, R27.reuse, R8, R12 ;  /* 0x000000081b087224 */ /* 0x040fe200078e020c */
[----:B------:R-:W-:Y:S01]  /*1200*/  UIMAD UR47, UR14, 0x3, URZ ;  /* 0x000000030e2f78a4 */ /* 0x000fe2000f8e023f */
[----:B------:R-:W-:Y:S01]  /*1210*/  IMAD.MOV R9, RZ, RZ, -R9 ;  /* 0x000000ffff097224 */ /* 0x000fe200078e0a09 */
[----:B------:R-:W-:Y:S01]  /*1220*/  USHF.L.U32 UR48, UR14, 0x1, URZ ;  /* 0x000000010e307899 */ /* 0x000fe2000800063f */
[----:B------:R-:W-:Y:S01]  /*1230*/  IMAD R10, R27, R10, R16 ;  /* 0x0000000a1b0a7224 */ /* 0x000fe200078e0210 */
[----:B------:R-:W-:Y:S01]  /*1240*/  USHF.R.S32.HI UR7, URZ, 0x5, UR7 ;  /* 0x000000053f077899 */ /* 0x000fe20008011407 */
[--C-:B------:R-:W-:Y:S01]  /*1250*/  @!P5 IMAD.IADD R5, R5, 0x1, -R27.reuse ;  /* 0x000000010505d824 */ /* 0x100fe200078e0a1b */
[----:B------:R-:W-:Y:S01]  /*1260*/  USHF.R.S32.HI UR51, URZ, 0x1f, UR49 ;  /* 0x0000001f3f337899 */ /* 0x000fe20008011431 */
[----:B------:R-:W-:Y:S01]  /*1270*/  @!P6 IMAD.IADD R6, R6, 0x1, -R27 ;  /* 0x000000010606e824 */ /* 0x000fe200078e0a1b */
[----:B------:R-:W-:Y:S01]  /*1280*/  ULDC UR52, c[0x0][0x238] ;  /* 0x00008e0000347ab9 */ /* 0x000fe20000000800 */
[----:B------:R-:W-:Y:S01]  /*1290*/  IMAD.HI.U32 R12, R2, R18, RZ ;  /* 0x00000012020c7227 */ /* 0x000fe200078e00ff */
[----:B------:R-:W-:-:S02]  /*12a0*/  ISETP.GT.U32.AND P5, PT, R27, R5, PT ;  /* 0x000000051b00720c */ /* 0x000fc40003fa4070 */
[C---:B------:R-:W-:Y:S01]  /*12b0*/  ISETP.GT.U32.AND P6, PT, R27.reuse, R6, PT ;  /* 0x000000061b00720c */ /* 0x040fe20003fc4070 */
[----:B------:R-:W-:Y:S01]  /*12c0*/  IMAD.MOV.U32 R16, RZ, RZ, R19 ;  /* 0x000000ffff107224 */ /* 0x000fe200078e0013 */
[----:B------:R-:W-:Y:S01]  /*12d0*/  IABS R19, R34 ;  /* 0x0000002200137213 */ /* 0x000fe20000000000 */
[----:B------:R-:W-:Y:S02]  /*12e0*/  IMAD R9, R27, R9, R14 ;  /* 0x000000091b097224 */ /* 0x000fe400078e020e */
[----:B------:R-:W-:Y:S02]  /*12f0*/  IMAD.MOV R12, RZ, RZ, -R12 ;  /* 0x000000ffff0c7224 */ /* 0x000fe400078e0a0c */
[----:B------:R-:W-:-:S04]  /*1300*/  IMAD.HI.U32 R14, R2, R16, RZ ;  /* 0x00000010020e7227 */ /* 0x000fc800078e00ff */
[C---:B------:R-:W-:Y:S02]  /*1310*/  IMAD R12, R27.reuse, R12, R18 ;  /* 0x0000000c1b0c7224 */ /* 0x040fe400078e0212 */
[----:B------:R-:W-:Y:S01]  /*1320*/  @!P3 IMAD.MOV R4, RZ, RZ, -R4 ;  /* 0x000000ffff04b224 */ /* 0x000fe200078e0a04 */
[----:B------:R-:W-:Y:S01]  /*1330*/  ISETP.GT.U32.AND P3, PT, R27, R8, PT ;  /* 0x000000081b00720c */ /* 0x000fe20003f64070 */
[--C-:B------:R-:W-:Y:S01]  /*1340*/  @!P5 IMAD.IADD R5, R5, 0x1, -R27.reuse ;  /* 0x000000010505d824 */ /* 0x100fe200078e0a1b */
[C---:B------:R-:W-:Y:S01]  /*1350*/  ISETP.GT.U32.AND P5, PT, R27.reuse, R9, PT ;  /* 0x000000091b00720c */ /* 0x040fe20003fa4070 */
[--C-:B------:R-:W-:Y:S01]  /*1360*/  @!P6 IMAD.IADD R6, R6, 0x1, -R27.reuse ;  /* 0x000000010606e824 */ /* 0x100fe200078e0a1b */
[----:B------:R-:W-:Y:S01]  /*1370*/  ISETP.GT.U32.AND P6, PT, R27, R10, PT ;  /* 0x0000000a1b00720c */ /* 0x000fe20003fc4070 */
[----:B------:R-:W-:Y:S02]  /*1380*/  IMAD.MOV R14, RZ, RZ, -R14 ;  /* 0x000000ffff0e7224 */ /* 0x000fe400078e0a0e */
[----:B------:R-:W-:Y:S01]  /*1390*/  @!P1 IMAD.IADD R7, R7, 0x1, -R27 ;  /* 0x0000000107079824 */ /* 0x000fe200078e0a1b */
[C---:B------:R-:W-:Y:S01]  /*13a0*/  ISETP.GT.U32.AND P1, PT, R27.reuse, R12, PT ;  /* 0x0000000c1b00720c */ /* 0x040fe20003f24070 */
[----:B------:R-:W-:-:S02]  /*13b0*/  IMAD R14, R27, R14, R16 ;  /* 0x0000000e1b0e7224 */ /* 0x000fc400078e0210 */
[----:B------:R-:W-:-:S04]  /*13c0*/  IMAD.HI.U32 R16, R2, R19, RZ ;  /* 0x0000001302107227 */ /* 0x000fc800078e00ff */
[----:B------:R-:W-:-:S04]  /*13d0*/  IMAD.HI.U32 R18, R2, R20, RZ ;  /* 0x0000001402127227 */ /* 0x000fc800078e00ff */
[----:B------:R-:W-:Y:S02]  /*13e0*/  IMAD.MOV R16, RZ, RZ, -R16 ;  /* 0x000000ffff107224 */ /* 0x000fe400078e0a10 */
[----:B------:R-:W-:Y:S02]  /*13f0*/  IMAD.MOV R18, RZ, RZ, -R18 ;  /* 0x000000ffff127224 */ /* 0x000fe400078e0a12 */
[C---:B------:R-:W-:Y:S02]  /*1400*/  IMAD R16, R27.reuse, R16, R19 ;  /* 0x000000101b107224 */ /* 0x040fe400078e0213 */
[--C-:B------:R-:W-:Y:S01]  /*1410*/  @!P3 IMAD.IADD R8, R8, 0x1, -R27.reuse ;  /* 0x000000010808b824 */ /* 0x100fe200078e0a1b */
[----:B------:R-:W-:Y:S01]  /*1420*/  ISETP.GT.U32.AND P3, PT, R27, R14, PT ;  /* 0x0000000e1b00720c */ /* 0x000fe20003f64070 */
[--C-:B------:R-:W-:Y:S02]  /*1430*/  @!P5 IMAD.IADD R9, R9, 0x1, -R27.reuse ;  /* 0x000000010909d824 */ /* 0x100fe400078e0a1b */
[----:B------:R-:W-:Y:S01]  /*1440*/  @!P6 IMAD.IADD R10, R10, 0x1, -R27 ;  /* 0x000000010a0ae824 */ /* 0x000fe200078e0a1b */
[C---:B------:R-:W-:Y:S01]  /*1450*/  ISETP.GT.U32.AND P5, PT, R27.reuse, R8, PT ;  /* 0x000000081b00720c */ /* 0x040fe20003fa4070 */
[C---:B------:R-:W-:Y:S01]  /*1460*/  IMAD R18, R27.reuse, R18, R20 ;  /* 0x000000121b127224 */ /* 0x040fe200078e0214 */
[----:B------:R-:W-:Y:S01]  /*1470*/  ISETP.GT.U32.AND P6, PT, R27, R9, PT ;  /* 0x000000091b00720c */ /* 0x000fe20003fc4070 */
[----:B------:R-:W-:-:S04]  /*1480*/  IMAD.HI.U32 R19, R2, R21, RZ ;  /* 0x0000001502137227 */ /* 0x000fc800078e00ff */
[----:B------:R-:W-:-:S04]  /*1490*/  IMAD.HI.U32 R20, R2, R23, RZ ;  /* 0x0000001702147227 */ /* 0x000fc800078e00ff */
[----:B------:R-:W-:Y:S01]  /*14a0*/  @!P4 IMAD.MOV R5, RZ, RZ, -R5 ;  /* 0x000000ffff05c224 */ /* 0x000fe200078e0a05 */
[C---:B------:R-:W-:Y:S01]  /*14b0*/  ISETP.GT.U32.AND P4, PT, R27.reuse, R7, PT ;  /* 0x000000071b00720c */ /* 0x040fe20003f84070 */
[----:B------:R-:W-:Y:S01]  /*14c0*/  @!P1 IMAD.IADD R12, R12, 0x1, -R27 ;  /* 0x000000010c0c9824 */ /* 0x000fe200078e0a1b */
[----:B------:R-:W-:Y:S01]  /*14d0*/  ISETP.GT.U32.AND P1, PT, R27, R10, PT ;  /* 0x0000000a1b00720c */ /* 0x000fe20003f24070 */
[----:B------:R-:W-:Y:S02]  /*14e0*/  IMAD.MOV R22, RZ, RZ, -R19 ;  /* 0x000000ffff167224 */ /* 0x000fe400078e0a13 */
[----:B------:R-:W-:Y:S02]  /*14f0*/  IMAD.MOV R26, RZ, RZ, -R20 ;  /* 0x000000ffff1a7224 */ /* 0x000fe400078e0a14 */
[----:B------:R-:W-:-:S04]  /*1500*/  IMAD.HI.U32 R19, R2, R25, RZ ;  /* 0x0000001902137227 */ /* 0x000fc800078e00ff */
[C---:B------:R-:W-:Y:S02]  /*1510*/  IMAD R20, R27.reuse, R22, R21 ;  /* 0x000000161b147224 */ /* 0x040fe400078e0215 */
[C---:B------:R-:W-:Y:S01]  /*1520*/  IMAD R21, R27.reuse, R26, R23 ;  /* 0x0000001a1b157224 */ /* 0x040fe200078e0217 */
[----:B------:R-:W-:Y:S01]  /*1530*/  LOP3.LUT R26, R28, 0x4, RZ, 0xfc, !PT ;  /* 0x000000041c1a7812 */ /* 0x000fe200078efcff */
[----:B------:R-:W-:Y:S01]  /*1540*/  IMAD.MOV R22, RZ, RZ, -R19 ;  /* 0x000000ffff167224 */ /* 0x000fe200078e0a13 */
[----:B------:R-:W-:Y:S01]  /*1550*/  SHF.R.S32.HI R19, RZ, 0x2, R0 ;  /* 0x00000002ff137819 */ /* 0x000fe20000011400 */
[----:B------:R-:W-:Y:S02]  /*1560*/  @!P3 IMAD.IADD R14, R14, 0x1, -R27 ;  /* 0x000000010e0eb824 */ /* 0x000fe400078e0a1b */
[C---:B------:R-:W-:Y:S01]  /*1570*/  IMAD R23, R27.reuse, R22, R25 ;  /* 0x000000161b177224 */ /* 0x040fe200078e0219 */
[----:B------:R-:W-:Y:S01]  /*1580*/  IABS R22, R26 ;  /* 0x0000001a00167213 */ /* 0x000fe20000000000 */
[----:B------:R-:W-:Y:S01]  /*1590*/  @!P2 IMAD.MOV R6, RZ, RZ, -R6 ;  /* 0x000000ffff06a224 */ /* 0x000fe200078e0a06 */
[----:B------:R-:W-:Y:S01]  /*15a0*/  ISETP.GT.U32.AND P2, PT, R27, R12, PT ;  /* 0x0000000c1b00720c */ /* 0x000fe20003f44070 */
[--C-:B------:R-:W-:Y:S01]  /*15b0*/  @!P4 IMAD.IADD R7, R7, 0x1, -R27.reuse ;  /* 0x000000010707c824 */ /* 0x100fe200078e0a1b */
[C---:B------:R-:W-:Y:S01]  /*15c0*/  ISETP.GT.U32.AND P3, PT, R27.reuse, R14, PT ;  /* 0x0000000e1b00720c */ /* 0x040fe20003f64070 */
[--C-:B------:R-:W-:Y:S01]  /*15d0*/  @!P5 IMAD.IADD R8, R8, 0x1, -R27.reuse ;  /* 0x000000010808d824 */ /* 0x100fe200078e0a1b */
[----:B------:R-:W-:Y:S01]  /*15e0*/  ISETP.GT.U32.AND P4, PT, R27, R16, PT ;  /* 0x000000101b00720c */ /* 0x000fe20003f84070 */
[--C-:B------:R-:W-:Y:S01]  /*15f0*/  @!P6 IMAD.IADD R9, R9, 0x1, -R27.reuse ;  /* 0x000000010909e824 */ /* 0x100fe200078e0a1b */
[C---:B------:R-:W-:Y:S01]  /*1600*/  ISETP.GT.U32.AND P5, PT, R27.reuse, R18, PT ;  /* 0x000000121b00720c */ /* 0x040fe20003fa4070 */
[----:B------:R-:W-:Y:S01]  /*1610*/  @!P1 IMAD.IADD R10, R10, 0x1, -R27 ;  /* 0x000000010a0a9824 */ /* 0x000fe200078e0a1b */
[C---:B------:R-:W-:Y:S01]  /*1620*/  ISETP.GT.U32.AND P6, PT, R27.reuse, R20, PT ;  /* 0x000000141b00720c */ /* 0x040fe20003fc4070 */
[----:B------:R-:W-:Y:S01]  /*1630*/  IMAD.HI.U32 R2, R2, R22, RZ ;  /* 0x0000001602027227 */ /* 0x000fe200078e00ff */
[----:B------:R-:W-:-:S02]  /*1640*/  ISETP.GT.U32.AND P1, PT, R27, R23, PT ;  /* 0x000000171b00720c */ /* 0x000fc40003f24070 */
[----:B------:R-:W-:Y:S01]  /*1650*/  SGXT R19, R19, 0x1 ;  /* 0x000000011313781a */ /* 0x000fe20000000200 */
[----:B------:R-:W-:Y:S02]  /*1660*/  IMAD.MOV R2, RZ, RZ, -R2 ;  /* 0x000000ffff027224 */ /* 0x000fe400078e0a02 */
[--C-:B------:R-:W-:Y:S01]  /*1670*/  @!P2 IMAD.IADD R12, R12, 0x1, -R27.reuse ;  /* 0x000000010c0ca824 */ /* 0x100fe200078e0a1b */
[C---:B------:R-:W-:Y:S01]  /*1680*/  ISETP.GT.U32.AND P2, PT, R27.reuse, R21, PT ;  /* 0x000000151b00720c */ /* 0x040fe20003f44070 */
[----:B------:R-:W-:Y:S01]  /*1690*/  IMAD R22, R27, R2, R22 ;  /* 0x000000021b167224 */ /* 0x000fe200078e0216 */
[----:B------:R-:W-:Y:S01]  /*16a0*/  LOP3.LUT R25, R19, 0x90, RZ, 0xc0, !PT ;  /* 0x0000009013197812 */ /* 0x000fe200078ec0ff */
[--C-:B------:R-:W-:Y:S01]  /*16b0*/  @!P3 IMAD.IADD R14, R14, 0x1, -R27.reuse ;  /* 0x000000010e0eb824 */ /* 0x100fe200078e0a1b */
[----:B------:R-:W-:Y:S01]  /*16c0*/  ISETP.GE.AND P3, PT, R29, RZ, PT ;  /* 0x000000ff1d00720c */ /* 0x000fe20003f66270 */
[--C-:B------:R-:W-:Y:S01]  /*16d0*/  @!P4 IMAD.IADD R16, R16, 0x1, -R27.reuse ;  /* 0x000000011010c824 */ /* 0x100fe200078e0a1b */
[----:B------:R-:W-:Y:S01]  /*16e0*/  ISETP.GT.U32.AND P4, PT, R27, R22, PT ;  /* 0x000000161b00720c */ /* 0x000fe20003f84070 */
[--C-:B------:R-:W-:Y:S01]  /*16f0*/  @!P5 IMAD.IADD R18, R18, 0x1, -R27.reuse ;  /* 0x000000011212d824 */ /* 0x100fe200078e0a1b */
[----:B------:R-:W-:Y:S01]  /*1700*/  ISETP.GE.AND P5, PT, R30, RZ, PT ;  /* 0x000000ff1e00720c */ /* 0x000fe20003fa6270 */
[--C-:B------:R-:W-:Y:S01]  /*1710*/  @!P6 IMAD.IADD R20, R20, 0x1, -R27.reuse ;  /* 0x000000011414e824 */ /* 0x100fe200078e0a1b */
[----:B------:R-:W-:Y:S01]  /*1720*/  ISETP.GE.AND P6, PT, R31, RZ, PT ;  /* 0x000000ff1f00720c */ /* 0x000fe20003fc6270 */
[--C-:B------:R-:W-:Y:S01]  /*1730*/  @!P1 IMAD.IADD R23, R23, 0x1, -R27.reuse ;  /* 0x0000000117179824 */ /* 0x100fe200078e0a1b */
[----:B------:R-:W-:Y:S01]  /*1740*/  ISETP.GE.AND P1, PT, R32, RZ, PT ;  /* 0x000000ff2000720c */ /* 0x000fe20003f26270 */
[----:B------:R-:W-:Y:S01]  /*1750*/  @!P2 IMAD.IADD R21, R21, 0x1, -R27 ;  /* 0x000000011515a824 */ /* 0x000fe200078e0a1b */
[----:B------:R-:W-:Y:S01]  /*1760*/  ISETP.GE.AND P2, PT, R33, RZ, PT ;  /* 0x000000ff2100720c */ /* 0x000fe20003f46270 */
[----:B------:R-:W-:Y:S01]  /*1770*/  IMAD.MOV.U32 R19, RZ, RZ, R9 ;  /* 0x000000ffff137224 */ /* 0x000fe200078e0009 */
[----:B------:R-:W-:Y:S01]  /*1780*/  CS2R R30, SRZ ;  /* 0x00000000001e7805 */ /* 0x000fe2000001ff00 */
[----:B------:R-:W-:Y:S01]  /*1790*/  @!P3 IMAD.MOV R7, RZ, RZ, -R7 ;  /* 0x000000ffff07b224 */ /* 0x000fe200078e0a07 */
[C---:B------:R-:W-:Y:S01]  /*17a0*/  ISETP.GT.U32.AND P3, PT, R27.reuse, R16, PT ;  /* 0x000000101b00720c */ /* 0x040fe20003f64070 */
[----:B------:R-:W-:Y:S01]  /*17b0*/  @!P4 IMAD.IADD R22, R22, 0x1, -R27 ;  /* 0x000000011616c824 */ /* 0x000fe200078e0a1b */
[C---:B------:R-:W-:Y:S01]  /*17c0*/  ISETP.GT.U32.AND P4, PT, R27.reuse, R18, PT ;  /* 0x000000121b00720c */ /* 0x040fe20003f84070 */
[----:B------:R-:W-:Y:S01]  /*17d0*/  @!P5 IMAD.MOV R8, RZ, RZ, -R8 ;  /* 0x000000ffff08d224 */ /* 0x000fe200078e0a08 */
[C---:B------:R-:W-:Y:S01]  /*17e0*/  ISETP.GT.U32.AND P5, PT, R27.reuse, R20, PT ;  /* 0x000000141b00720c */ /* 0x040fe20003fa4070 */
[----:B------:R-:W-:Y:S01]  /*17f0*/  @!P6 IMAD.MOV R19, RZ, RZ, -R19 ;  /* 0x000000ffff13e224 */ /* 0x000fe200078e0a13 */
[C---:B------:R-:W-:Y:S01]  /*1800*/  ISETP.GT.U32.AND P6, PT, R27.reuse, R21, PT ;  /* 0x000000151b00720c */ /* 0x040fe20003fc4070 */
[----:B------:R-:W-:Y:S01]  /*1810*/  @!P1 IMAD.MOV R10, RZ, RZ, -R10 ;  /* 0x000000ffff0a9224 */ /* 0x000fe200078e0a0a */
[C---:B------:R-:W-:Y:S01]  /*1820*/  ISETP.GT.U32.AND P1, PT, R27.reuse, R23, PT ;  /* 0x000000171b00720c */ /* 0x040fe20003f24070 */
[----:B------:R-:W-:Y:S01]  /*1830*/  @!P0 IMAD.MOV R12, RZ, RZ, -R12 ;  /* 0x000000ffff0c8224 */ /* 0x000fe200078e0a0c */
[----:B------:R-:W-:Y:S01]  /*1840*/  ISETP.GT.U32.AND P0, PT, R27, R22, PT ;  /* 0x000000161b00720c */ /* 0x000fe20003f04070 */
[----:B------:R-:W-:Y:S01]  /*1850*/  @!P2 IMAD.MOV R14, RZ, RZ, -R14 ;  /* 0x000000ffff0ea224 */ /* 0x000fe200078e0a0e */
[----:B------:R-:W-:Y:S01]  /*1860*/  ISETP.GE.AND P2, PT, R28, RZ, PT ;  /* 0x000000ff1c00720c */ /* 0x000fe20003f46270 */
[--C-:B------:R-:W-:Y:S01]  /*1870*/  @!P3 IMAD.IADD R16, R16, 0x1, -R27.reuse ;  /* 0x000000011010b824 */ /* 0x100fe200078e0a1b */
        /* <DEDUP_REMOVED lines=9> */
[----:B------:R-:W-:Y:S01]  /*1910*/  IMAD.SHL.U32 R2, R0, 0x20, RZ ;  /* 0x0000002000027824 */ /* 0x000fe200078e00ff */
[----:B------:R-:W-:Y:S01]  /*1920*/  CS2R R28, SRZ ;  /* 0x00000000001c7805 */ /* 0x000fe2000001ff00 */
[----:B------:R-:W-:Y:S01]  /*1930*/  @!P0 IMAD.IADD R22, R22, 0x1, -R27 ;  /* 0x0000000116168824 */ /* 0x000fe200078e0a1b */
[----:B------:R-:W-:Y:S01]  /*1940*/  ISETP.NE.AND P0, PT, R11, RZ, PT ;  /* 0x000000ff0b00720c */ /* 0x000fe20003f05270 */
[----:B------:R-:W-:Y:S01]  /*1950*/  @!P3 IMAD.MOV R16, RZ, RZ, -R16 ;  /* 0x000000ffff10b224 */ /* 0x000fe200078e0a10 */
[----:B------:R-:W-:Y:S01]  /*1960*/  LOP3.LUT R9, R25, 0xf60, R2, 0xf8, !PT ;  /* 0x00000f6019097812 */ /* 0x000fe200078ef802 */
[----:B------:R-:W-:Y:S01]  /*1970*/  @!P4 IMAD.MOV R18, RZ, RZ, -R18 ;  /* 0x000000ffff12c224 */ /* 0x000fe200078e0a12 */
[----:B------:R-:W-:Y:S01]  /*1980*/  LOP3.LUT R2, RZ, R11, RZ, 0x33, !PT ;  /* 0x0000000bff027212 */ /* 0x000fe200078e33ff */
[----:B------:R-:W-:Y:S01]  /*1990*/  @!P5 IMAD.MOV R20, RZ, RZ, -R20 ;  /* 0x000000ffff14d224 */ /* 0x000fe200078e0a14 */
[----:B------:R-:W-:Y:S01]  /*19a0*/  CS2R R26, SRZ ;  /* 0x00000000001a7805 */ /* 0x000fe2000001ff00 */
[----:B------:R-:W-:Y:S01]  /*19b0*/  @!P6 IMAD.MOV R22, RZ, RZ, -R22 ;  /* 0x000000ffff16e224 */ /* 0x000fe200078e0a16 */
[C---:B------:R-:W-:Y:S01]  /*19c0*/  SEL R4, R2.reuse, R4, !P0 ;  /* 0x0000000402047207 */ /* 0x040fe20004000000 */
[----:B------:R-:W-:Y:S01]  /*19d0*/  @!P1 IMAD.MOV R21, RZ, RZ, -R21 ;  /* 0x000000ffff159224 */ /* 0x000fe200078e0a15 */
[C---:B------:R-:W-:Y:S01]  /*19e0*/  SEL R3, R2.reuse, R3, !P0 ;  /* 0x0000000302037207 */ /* 0x040fe20004000000 */
[----:B------:R-:W-:Y:S01]  /*19f0*/  @!P2 IMAD.MOV R23, RZ, RZ, -R23 ;  /* 0x000000ffff17a224 */ /* 0x000fe200078e0a17 */
[----:B------:R-:W-:Y:S01]  /*1a00*/  SEL R5, R2, R5, !P0 ;  /* 0x0000000502057207 */ /* 0x000fe20004000000 */
[----:B------:R-:W-:Y:S01]  /*1a10*/  IMAD R144, R4, UR5, RZ ;  /* 0x0000000504907c24 */ /* 0x000fe2000f8e02ff */
[C---:B------:R-:W-:Y:S01]  /*1a20*/  SEL R7, R2.reuse, R7, !P0 ;  /* 0x0000000702077207 */ /* 0x040fe20004000000 */
[----:B------:R-:W-:Y:S01]  /*1a30*/  IMAD R3, R3, UR5, RZ ;  /* 0x0000000503037c24 */ /* 0x000fe2000f8e02ff */
[C---:B------:R-:W-:Y:S01]  /*1a40*/  SEL R6, R2.reuse, R6, !P0 ;  /* 0x0000000602067207 */ /* 0x040fe20004000000 */
[----:B------:R-:W-:Y:S01]  /*1a50*/  IMAD R5, R5, UR5, RZ ;  /* 0x0000000505057c24 */ /* 0x000fe2000f8e02ff */
[C---:B------:R-:W-:Y:S01]  /*1a60*/  SEL R8, R2.reuse, R8, !P0 ;  /* 0x0000000802087207 */ /* 0x040fe20004000000 */
[----:B------:R-:W-:Y:S01]  /*1a70*/  IMAD R7, R7, UR5, RZ ;  /* 0x0000000507077c24 */ /* 0x000fe2000f8e02ff */
[----:B------:R-:W-:Y:S01]  /*1a80*/  SEL R19, R2, R19, !P0 ;  /* 0x0000001302137207 */ /* 0x000fe20004000000 */
[----:B------:R-:W-:Y:S01]  /*1a90*/  IMAD R6, R6, UR5, RZ ;  /* 0x0000000506067c24 */ /* 0x000fe2000f8e02ff */
[----:B------:R-:W-:Y:S01]  /*1aa0*/  SEL R10, R2, R10, !P0 ;  /* 0x0000000a020a7207 */ /* 0x000fe20004000000 */
[----:B------:R-:W-:Y:S01]  /*1ab0*/  IMAD R8, R8, UR5, RZ ;  /* 0x0000000508087c24 */ /* 0x000fe2000f8e02ff */
[C---:B------:R-:W-:Y:S01]  /*1ac0*/  SEL R12, R2.reuse, R12, !P0 ;  /* 0x0000000c020c7207 */ /* 0x040fe20004000000 */
[----:B------:R-:W-:Y:S01]  /*1ad0*/  IMAD R19, R19, UR5, RZ ;  /* 0x0000000513137c24 */ /* 0x000fe2000f8e02ff */
[----:B------:R-:W-:Y:S01]  /*1ae0*/  SEL R14, R2, R14, !P0 ;  /* 0x0000000e020e7207 */ /* 0x000fe20004000000 */
        /* <DEDUP_REMOVED lines=13> */
[----:B------:R-:W-:Y:S01]  /*1bc0*/  SHF.R.S32.HI R128, RZ, 0x1f, R144 ;  /* 0x0000001fff807819 */ /* 0x000fe20000011490 */
[----:B------:R-:W-:Y:S01]  /*1bd0*/  IMAD R94, R22, UR5, RZ ;  /* 0x00000005165e7c24 */ /* 0x000fe2000f8e02ff */
[----:B------:R-:W-:Y:S01]  /*1be0*/  SHF.R.S32.HI R132, RZ, 0x1f, R3 ;  /* 0x0000001fff847819 */ /* 0x000fe20000011403 */
[----:B------:R-:W-:Y:S01]  /*1bf0*/  IMAD R2, R2, UR5, RZ ;  /* 0x0000000502027c24 */ /* 0x000fe2000f8e02ff */
[----:B------:R-:W-:Y:S01]  /*1c00*/  IADD3 R4, P3, R3, UR20, RZ ;  /* 0x0000001403047c10 */ /* 0x000fe2000ff7e0ff */
[----:B------:R-:W-:Y:S01]  /*1c10*/  UIADD3 UR5, UR6, 0x1000, URZ ;  /* 0x0000100006057890 */ /* 0x000fe2000fffe03f */
[----:B------:R-:W-:Y:S01]  /*1c20*/  IADD3 R144, P2, R144, UR20, RZ ;  /* 0x0000001490907c10 */ /* 0x000fe2000ff5e0ff */
[----:B------:R-:W-:Y:S01]  /*1c30*/  IMAD R11, R24, UR8, RZ ;  /* 0x00000008180b7c24 */ /* 0x000fe2000f8e02ff */
[----:B------:R-:W-:Y:S01]  /*1c40*/  SHF.R.S32.HI R124, RZ, 0x1f, R5 ;  /* 0x0000001fff7c7819 */ /* 0x000fe20000011405 */
[----:B------:R-:W-:Y:S01]  /*1c50*/  USHF.R.U32.HI UR5, URZ, 0x4, UR5 ;  /* 0x000000043f057899 */ /* 0x000fe20008011605 */
[----:B------:R-:W-:-:S02]  /*1c60*/  IADD3 R142, P1, R5, UR20, RZ ;  /* 0x00000014058e7c10 */ /* 0x000fc4000ff3e0ff */
[----:B------:R-:W-:Y:S02]  /*1c70*/  CS2R R24, SRZ ;  /* 0x0000000000187805 */ /* 0x000fe4000001ff00 */
[----:B------:R-:W-:Y:S01]  /*1c80*/  SHF.R.S32.HI R116, RZ, 0x1f, R7 ;  /* 0x0000001fff747819 */ /* 0x000fe20000011407 */
[----:B------:R-:W-:Y:S01]  /*1c90*/  USGXT.U32 UR10, UR5, 0xe ;  /* 0x0000000e050a789a */ /* 0x000fe20008000000 */
[----:B------:R-:W-:Y:S02]  /*1ca0*/  IADD3 R138, P4, R7, UR20, RZ ;  /* 0x00000014078a7c10 */ /* 0x000fe4000ff9e0ff */
[----:B------:R-:W-:Y:S02]  /*1cb0*/  CS2R R32, SRZ ;  /* 0x0000000000207805 */ /* 0x000fe4000001ff00 */
[----:B------:R-:W-:Y:S02]  /*1cc0*/  LOP3.LUT R7, R0, 0x1f, RZ, 0xc0, !PT ;  /* 0x0000001f00077812 */ /* 0x000fe400078ec0ff */
[----:B------:R-:W-:-:S02]  /*1cd0*/  CS2R R34, SRZ ;  /* 0x0000000000227805 */ /* 0x000fc4000001ff00 */
[----:B------:R-:W-:Y:S02]  /*1ce0*/  SHF.R.S32.HI R120, RZ, 0x1f, R6 ;  /* 0x0000001fff787819 */ /* 0x000fe40000011406 */
[----:B------:R-:W-:Y:S02]  /*1cf0*/  CS2R R36, SRZ ;  /* 0x0000000000247805 */ /* 0x000fe4000001ff00 */
[----:B------:R-:W-:Y:S01]  /*1d00*/  IADD3 R140, P0, R6, UR20, RZ ;  /* 0x00000014068c7c10 */ /* 0x000fe2000ff1e0ff */
[----:B------:R-:W-:Y:S01]  /*1d10*/  IMAD R5, R7, UR16, RZ ;  /* 0x0000001007057c24 */ /* 0x000fe2000f8e02ff */
[----:B------:R-:W-:Y:S01]  /*1d20*/  IADD3.X R132, R132, UR21, RZ, P3, !PT ;  /* 0x0000001584847c10 */ /* 0x000fe20009ffe4ff */
[----:B------:R-:W-:Y:S01]  /*1d30*/  UMOV UR8, 0xffffff80 ;  /* 0xffffff8000087882 */ /* 0x000fe20000000000 */
[----:B------:R-:W-:Y:S01]  /*1d40*/  IADD3.X R128, R128, UR21, RZ, P2, !PT ;  /* 0x0000001580807c10 */ /* 0x000fe200097fe4ff */
[----:B------:R-:W-:Y:S01]  /*1d50*/  UMOV UR5, URZ ;  /* 0x0000003f00057c82 */ /* 0x000fe20008000000 */
[----:B------:R-:W-:Y:S01]  /*1d60*/  IADD3.X R124, R124, UR21, RZ, P1, !PT ;  /* 0x000000157c7c7c10 */ /* 0x000fe20008ffe4ff */
[----:B------:R-:W-:Y:S01]  /*1d70*/  UIADD3.64 UR8, UR4, -UR8, URZ ;  /* 0x8000000804087297 */ /* 0x000fe2000fffe03f */
[----:B------:R-:W-:-:S02]  /*1d80*/  SHF.R.S32.HI R112, RZ, 0x1f, R8 ;  /* 0x0000001fff707819 */ /* 0x000fc40000011408 */
[----:B------:R-:W-:Y:S01]  /*1d90*/  IADD3 R136, P6, R8, UR20, RZ ;  /* 0x0000001408887c10 */ /* 0x000fe2000ffde0ff */
[----:B------:R-:W-:Y:S01]  /*1da0*/  IMAD.U32 R8, RZ, RZ, UR11 ;  /* 0x0000000bff087e24 */ /* 0x000fe2000f8e00ff */
[----:B------:R-:W-:Y:S02]  /*1db0*/  SHF.R.S32.HI R108, RZ, 0x1f, R19 ;  /* 0x0000001fff6c7819 */ /* 0x000fe40000011413 */
[----:B------:R-:W-:Y:S02]  /*1dc0*/  IADD3 R134, P5, R19, UR20, RZ ;  /* 0x0000001413867c10 */ /* 0x000fe4000ffbe0ff */
[----:B------:R-:W-:Y:S02]  /*1dd0*/  SHF.R.S32.HI R96, RZ, 0x1f, R10 ;  /* 0x0000001fff607819 */ /* 0x000fe4000001140a */
[----:B------:R-:W-:Y:S02]  /*1de0*/  IADD3 R130, P3, R10, UR20, RZ ;  /* 0x000000140a827c10 */ /* 0x000fe4000ff7e0ff */
[----:B------:R-:W-:-:S02]  /*1df0*/  SHF.R.S32.HI R92, RZ, 0x1f, R12 ;  /* 0x0000001fff5c7819 */ /* 0x000fc4000001140c */
[----:B------:R-:W-:Y:S02]  /*1e00*/  IADD3 R126, P2, R12, UR20, RZ ;  /* 0x000000140c7e7c10 */ /* 0x000fe4000ff5e0ff */
[----:B------:R-:W-:Y:S02]  /*1e10*/  SHF.R.S32.HI R88, RZ, 0x1f, R14 ;  /* 0x0000001fff587819 */ /* 0x000fe4000001140e */
[----:B------:R-:W-:Y:S02]  /*1e20*/  IADD3 R122, P1, R14, UR20, RZ ;  /* 0x000000140e7a7c10 */ /* 0x000fe4000ff3e0ff */
[----:B------:R-:W-:Y:S02]  /*1e30*/  IADD3.X R116, R116, UR21, RZ, P4, !PT ;  /* 0x0000001574747c10 */ /* 0x000fe4000a7fe4ff */
[----:B------:R-:W-:Y:S02]  /*1e40*/  IADD3.X R120, R120, UR21, RZ, P0, !PT ;  /* 0x0000001578787c10 */ /* 0x000fe400087fe4ff */
[----:B------:R-:W-:-:S02]  /*1e50*/  SHF.R.S32.HI R20, RZ, 0x1f, R18 ;  /* 0x0000001fff147819 */ /* 0x000fc40000011412 */
[----:B------:R-:W-:Y:S02]  /*1e60*/  IADD3 R114, P4, R18, UR20, RZ ;  /* 0x0000001412727c10 */ /* 0x000fe4000ff9e0ff */
[----:B------:R-:W-:Y:S02]  /*1e70*/  SHF.R.S32.HI R22, RZ, 0x1f, R16 ;  /* 0x0000001fff167819 */ /* 0x000fe40000011410 */
[----:B------:R-:W-:Y:S02]  /*1e80*/  IADD3 R118, P0, R16, UR20, RZ ;  /* 0x0000001410767c10 */ /* 0x000fe4000ff1e0ff */
[----:B------:R-:W-:Y:S02]  /*1e90*/  SHF.R.S32.HI R18, RZ, 0x1f, R110 ;  /* 0x0000001fff127819 */ /* 0x000fe4000001146e */
[----:B------:R-:W-:Y:S02]  /*1ea0*/  IADD3.X R112, R112, UR21, RZ, P6, !PT ;  /* 0x0000001570707c10 */ /* 0x000fe4000b7fe4ff */
[----:B------:R-:W-:-:S02]  /*1eb0*/  IADD3.X R108, R108, UR21, RZ, P5, !PT ;  /* 0x000000156c6c7c10 */ /* 0x000fc4000affe4ff */
[----:B------:R-:W-:Y:S02]  /*1ec0*/  SHF.R.S32.HI R14, RZ, 0x1f, R94 ;  /* 0x0000001fff0e7819 */ /* 0x000fe4000001145e */
[----:B------:R-:W-:Y:S02]  /*1ed0*/  IADD3.X R96, R96, UR21, RZ, P3, !PT ;  /* 0x0000001560607c10 */ /* 0x000fe40009ffe4ff */
[----:B------:R-:W-:Y:S02]  /*1ee0*/  IADD3.X R92, R92, UR21, RZ, P2, !PT ;  /* 0x000000155c5c7c10 */ /* 0x000fe400097fe4ff */
[----:B------:R-:W-:Y:S02]  /*1ef0*/  IADD3.X R88, R88, UR21, RZ, P1, !PT ;  /* 0x0000001558587c10 */ /* 0x000fe40008ffe4ff */
[----:B------:R-:W-:Y:S02]  /*1f00*/  IADD3 R110, P6, R110, UR20, RZ ;  /* 0x000000146e6e7c10 */ /* 0x000fe4000ffde0ff */
[----:B------:R-:W-:-:S02]  /*1f10*/  SHF.R.S32.HI R16, RZ, 0x1f, R21 ;  /* 0x0000001fff107819 */ /* 0x000fc40000011415 */
[----:B------:R-:W-:Y:S02]  /*1f20*/  IADD3 R98, P5, R21, UR20, RZ ;  /* 0x0000001415627c10 */ /* 0x000fe4000ffbe0ff */
[----:B------:R-:W-:Y:S02]  /*1f30*/  IADD3 R94, P3, R94, UR20, RZ ;  /* 0x000000145e5e7c10 */ /* 0x000fe4000ff7e0ff */
[----:B------:R-:W-:Y:S02]  /*1f40*/  SHF.R.S32.HI R12, RZ, 0x1f, R2 ;  /* 0x0000001fff0c7819 */ /* 0x000fe40000011402 */
[----:B------:R-:W-:Y:S01]  /*1f50*/  IADD3 R90, P2, R2, UR20, RZ ;  /* 0x00000014025a7c10 */ /* 0x000fe2000ff5e0ff */
[----:B------:R-:W-:Y:S01]  /*1f60*/  UIMAD UR20, UR14, 0x1e, URZ ;  /* 0x0000001e0e1478a4 */ /* 0x000fe2000f8e023f */
[----:B------:R-:W-:Y:S01]  /*1f70*/  IADD3 R10, P1, R11, UR18, RZ ;  /* 0x000000120b0a7c10 */ /* 0x000fe2000ff3e0ff */
[----:B------:R-:W-:Y:S01]  /*1f80*/  UMOV UR18, UR10 ;  /* 0x0000000a00127c82 */ /* 0x000fe20008000000 */
[----:B------:R-:W-:-:S02]  /*1f90*/  LOP3.LUT R6, R17, 0x10, RZ, 0x3c, !PT ;  /* 0x0000001011067812 */ /* 0x000fc400078e3cff */
[----:B------:R-:W-:Y:S02]  /*1fa0*/  SHF.R.S32.HI R3, RZ, 0x1f, R5 ;  /* 0x0000001fff037819 */ /* 0x000fe40000011405 */
[----:B------:R-:W-:Y:S02]  /*1fb0*/  LOP3.LUT R2, R9, 0x10, RZ, 0x3c, !PT ;  /* 0x0000001009027812 */ /* 0x000fe400078e3cff */
[----:B------:R-:W-:Y:S02]  /*1fc0*/  IADD3.X R22, R22, UR21, RZ, P0, !PT ;  /* 0x0000001516167c10 */ /* 0x000fe400087fe4ff */
[----:B------:R-:W-:Y:S02]  /*1fd0*/  IADD3.X R20, R20, UR21, RZ, P4, !PT ;  /* 0x0000001514147c10 */ /* 0x000fe4000a7fe4ff */
[----:B------:R-:W-:Y:S02]  /*1fe0*/  IADD3.X R18, R18, UR21, RZ, P6, !PT ;  /* 0x0000001512127c10 */ /* 0x000fe4000b7fe4ff */
[----:B------:R-:W-:-:S02]  /*1ff0*/  IADD3.X R16, R16, UR21, RZ, P5, !PT ;  /* 0x0000001510107c10 */ /* 0x000fc4000affe4ff */
[----:B------:R-:W-:Y:S02]  /*2000*/  IADD3.X R14, R14, UR21, RZ, P3, !PT ;  /* 0x000000150e0e7c10 */ /* 0x000fe40009ffe4ff */
[----:B------:R-:W-:Y:S01]  /*2010*/  IADD3.X R12, R12, UR21, RZ, P2, !PT ;  /* 0x000000150c0c7c10 */ /* 0x000fe200097fe4ff */
[----:B------:R-:W-:Y:S01]  /*2020*/  UIMAD UR21, UR14, 0x1d, URZ ;  /* 0x0000001d0e1578a4 */ /* 0x000fe2000f8e023f */
[----:B------:R-:W-:Y:S01]  /*2030*/  LEA.HI.X.SX32 R11, R11, UR19, 0x1, P1 ;  /* 0x000000130b0b7c11 */ /* 0x000fe200088f0eff */
[----:B------:R-:W-:-:S10]  /*2040*/  UMOV UR19, 0xc0000010 ;  /* 0xc000001000137882 */ /* 0x000fd40000000000 */
.L_x_1:
[C---:B------:R-:W-:Y:S01]  /*2050*/  ISETP.GT.AND P3, PT, R8.reuse, 0x1, PT ;  /* 0x000000010800780c */ /* 0x040fe20003f64270 */
[----:B------:R-:W-:Y:S01]  /*2060*/  IMAD.U32 R102, RZ, RZ, UR14 ;  /* 0x0000000eff667e24 */ /* 0x000fe2000f8e00ff */
[----:B------:R-:W-:Y:S01]  /*2070*/  ISETP.GT.AND P4, PT, R8, 0x2, PT ;  /* 0x000000020800780c */ /* 0x000fe20003f84270 */
[----:B------:R-:W-:Y:S01]  /*2080*/  IMAD.U32 R100, RZ, RZ, UR48 ;  /* 0x00000030ff647e24 */ /* 0x000fe2000f8e00ff */
[C---:B------:R-:W-:Y:S02]  /*2090*/  IADD3 R106, P2, R10.reuse, UR52, RZ ;  /* 0x000000340a6a7c10 */ /* 0x040fe4000ff5e0ff */
[----:B------:R-:W-:Y:S02]  /*20a0*/  IADD3 R104, P1, R10, UR48, RZ ;  /* 0x000000300a687c10 */ /* 0x000fe4000ff3e0ff */
[----:B------:R-:W-:Y:S02]  /*20b0*/  PRMT R129, RZ, 0x7610, R129 ;  /* 0x00007610ff817816 */ /* 0x000fe40000000081 */
[----:B------:R-:W-:-:S02]  /*20c0*/  PRMT R99, RZ, 0x7610, R99 ;  /* 0x00007610ff637816 */ /* 0x000fc40000000063 */
[----:B------:R-:W-:Y:S02]  /*20d0*/  ISETP.GT.AND P0, PT, R8, RZ, PT ;  /* 0x000000ff0800720c */ /* 0x000fe40003f04270 */
[-C--:B------:R-:W-:Y:S02]  /*20e0*/  LEA.HI.X.SX32 R107, R102, R11.reuse, 0x1, P2 ;  /* 0x0000000b666b7211 */ /* 0x080fe400010f0eff */
[----:B------:R-:W-:Y:S02]  /*20f0*/  LEA.HI.X.SX32 R105, R100, R11, 0x1, P1 ;  /* 0x0000000b64697211 */ /* 0x000fe400008f0eff */
[----:B------:R-:W-:Y:S01]  /*2100*/  PRMT R133, RZ, 0x7610, R133 ;  /* 0x00007610ff857816 */ /* 0x000fe20000000085 */
[----:B------:R0:W2:Y:S01]  /*2110*/  @P3 LDG.E.U8 R129, desc[UR12][R106.64] ;  /* 0x0000000c6a813981 */ /* 0x0000a2000c1e1100 */
[----:B------:R-:W-:-:S03]  /*2120*/  ISETP.GT.AND P3, PT, R8, 0x3, PT ;  /* 0x000000030800780c */ /* 0x000fc60003f64270 */
[----:B------:R1:W3:Y:S01]  /*2130*/  @P4 LDG.E.U8 R99, desc[UR12][R104.64] ;  /* 0x0000000c68634981 */ /* 0x0002e2000c1e1100 */
[C---:B------:R-:W-:Y:S01]  /*2140*/  ISETP.GT.AND P4, PT, R8.reuse, 0x4, PT ;  /* 0x000000040800780c */ /* 0x040fe20003f84270 */
[----:B------:R-:W-:Y:S01]  /*2150*/  IMAD.U32 R150, RZ, RZ, UR47 ;  /* 0x0000002fff967e24 */ /* 0x000fe2000f8e00ff */
[----:B------:R-:W-:Y:S01]  /*2160*/  ISETP.GT.AND P5, PT, R8, 0x5, PT ;  /* 0x000000050800780c */ /* 0x000fe20003fa4270 */
[----:B------:R-:W-:Y:S01]  /*2170*/  IMAD.U32 R148, RZ, RZ, UR46 ;  /* 0x0000002eff947e24 */ /* 0x000fe2000f8e00ff */
[C---:B------:R-:W-:Y:S01]  /*2180*/  IADD3 R100, P2, R10.reuse, UR47, RZ ;  /* 0x0000002f0a647c10 */ /* 0x040fe2000ff5e0ff */
[----:B------:R-:W4:Y:S01]  /*2190*/  @P0 LDG.E.U8 R133, desc[UR12][R10.64] ;  /* 0x0000000c0a850981 */ /* 0x000f22000c1e1100 */
[----:B------:R-:W-:Y:S01]  /*21a0*/  IADD3 R146, P1, R10, UR46, RZ ;  /* 0x0000002e0a927c10 */ /* 0x000fe2000ff3e0ff */
[----:B0-----:R-:W-:Y:S01]  /*21b0*/  IMAD.U32 R106, RZ, RZ, UR45 ;  /* 0x0000002dff6a7e24 */ /* 0x001fe2000f8e00ff */
[----:B------:R-:W-:Y:S02]  /*21c0*/  PRMT R111, RZ, 0x7610, R111 ;  /* 0x00007610ff6f7816 */ /* 0x000fe4000000006f */
[----:B------:R-:W-:-:S02]  /*21d0*/  PRMT R119, RZ, 0x7610, R119 ;  /* 0x00007610ff777816 */ /* 0x000fc40000000077 */
[----:B------:R-:W-:Y:S02]  /*21e0*/  IADD3 R102, P0, R10, UR45, RZ ;  /* 0x0000002d0a667c10 */ /* 0x000fe4000ff1e0ff */
[-C--:B------:R-:W-:Y:S02]  /*21f0*/  LEA.HI.X.SX32 R101, R150, R11.reuse, 0x1, P2 ;  /* 0x0000000b96657211 */ /* 0x080fe400010f0eff */
[-C--:B------:R-:W-:Y:S02]  /*2200*/  LEA.HI.X.SX32 R147, R148, R11.reuse, 0x1, P1 ;  /* 0x0000000b94937211 */ /* 0x080fe400008f0eff */
[----:B------:R-:W-:Y:S01]  /*2210*/  PRMT R109, RZ, 0x7610, R109 ;  /* 0x00007610ff6d7816 */ /* 0x000fe2000000006d */
[----:B------:R-:W5:Y:S01]  /*2220*/  @P3 LDG.E.U8 R111, desc[UR12][R100.64] ;  /* 0x0000000c646f3981 */ /* 0x000f62000c1e1100 */
[----:B------:R-:W-:Y:S02]  /*2230*/  LEA.HI.X.SX32 R103, R106, R11, 0x1, P0 ;  /* 0x0000000b6a677211 */ /* 0x000fe400000f0eff */
[C---:B------:R-:W-:Y:S01]  /*2240*/  ISETP.GT.AND P3, PT, R8.reuse, 0x6, PT ;  /* 0x000000060800780c */ /* 0x040fe20003f64270 */
[----:B------:R0:W2:Y:S01]  /*2250*/  @P4 LDG.E.U8 R119, desc[UR12][R146.64] ;  /* 0x0000000c92774981 */ /* 0x0000a2000c1e1100 */
[----:B------:R-:W-:Y:S01]  /*2260*/  ISETP.GT.AND P4, PT, R8, 0x7, PT ;  /* 0x000000070800780c */ /* 0x000fe20003f84270 */
[----:B------:R-:W-:Y:S01]  /*2270*/  IMAD.U32 R150, RZ, RZ, UR44 ;  /* 0x0000002cff967e24 */ /* 0x000fe2000f8e00ff */
[----:B-1----:R-:W-:Y:S01]  /*2280*/  IADD3 R104, P2, R10, UR44, RZ ;  /* 0x0000002c0a687c10 */ /* 0x002fe2000ff5e0ff */
[----:B------:R1:W4:Y:S01]  /*2290*/  @P5 LDG.E.U8 R109, desc[UR12][R102.64] ;  /* 0x0000000c666d5981 */ /* 0x000322000c1e1100 */
[----:B------:R-:W-:Y:S01]  /*22a0*/  IMAD.U32 R148, RZ, RZ, UR43 ;  /* 0x0000002bff947e24 */ /* 0x000fe2000f8e00ff */
[----:B------:R-:W-:-:S02]  /*22b0*/  ISETP.GT.AND P5, PT, R8, 0x8, PT ;  /* 0x000000080800780c */ /* 0x000fc40003fa4270 */
[C---:B------:R-:W-:Y:S02]  /*22c0*/  IADD3 R106, P1, R10.reuse, UR43, RZ ;  /* 0x0000002b0a6a7c10 */ /* 0x040fe4000ff3e0ff */
[----:B------:R-:W-:Y:S01]  /*22d0*/  PRMT R143, RZ, 0x7610, R143 ;  /* 0x00007610ff8f7816 */ /* 0x000fe2000000008f */
[----:B0-----:R-:W-:Y:S01]  /*22e0*/  IMAD.U32 R146, RZ, RZ, UR42 ;  /* 0x0000002aff927e24 */ /* 0x001fe2000f8e00ff */
[----:B------:R-:W-:Y:S02]  /*22f0*/  PRMT R113, RZ, 0x7610, R113 ;  /* 0x00007610ff717816 */ /* 0x000fe40000000071 */
[----:B------:R-:W-:Y:S02]  /*2300*/  IADD3 R100, P0, R10, UR42, RZ ;  /* 0x0000002a0a647c10 */ /* 0x000fe4000ff1e0ff */
[-C--:B------:R-:W-:Y:S02]  /*2310*/  LEA.HI.X.SX32 R105, R150, R11.reuse, 0x1, P2 ;  /* 0x0000000b96697211 */ /* 0x080fe400010f0eff */
[----:B------:R-:W-:-:S02]  /*2320*/  LEA.HI.X.SX32 R107, R148, R11, 0x1, P1 ;  /* 0x0000000b946b7211 */ /* 0x000fc400008f0eff */
[----:B------:R-:W-:Y:S01]  /*2330*/  PRMT R131, RZ, 0x7610, R131 ;  /* 0x00007610ff837816 */ /* 0x000fe20000000083 */
[----:B------:R-:W4:Y:S01]  /*2340*/  @P3 LDG.E.U8 R143, desc[UR12][R104.64] ;  /* 0x0000000c688f3981 */ /* 0x000f22000c1e1100 */
[----:B------:R-:W-:Y:S02]  /*2350*/  LEA.HI.X.SX32 R101, R146, R11, 0x1, P0 ;  /* 0x0000000b92657211 */ /* 0x000fe400000f0eff */
[C---:B------:R-:W-:Y:S01]  /*2360*/  ISETP.GT.AND P3, PT, R8.reuse, 0x9, PT ;  /* 0x000000090800780c */ /* 0x040fe20003f64270 */
[----:B------:R0:W4:Y:S01]  /*2370*/  @P4 LDG.E.U8 R113, desc[UR12][R106.64] ;  /* 0x0000000c6a714981 */ /* 0x000122000c1e1100 */
[----:B------:R-:W-:Y:S01]  /*2380*/  ISETP.GT.AND P4, PT, R8, 0xa, PT ;  /* 0x0000000a0800780c */ /* 0x000fe20003f84270 */
[----:B------:R-:W-:Y:S01]  /*2390*/  IMAD.U32 R150, RZ, RZ, UR41 ;  /* 0x00000029ff967e24 */ /* 0x000fe2000f8e00ff */
[----:B-1----:R-:W-:Y:S01]  /*23a0*/  IADD3 R102, P2, R10, UR41, RZ ;  /* 0x000000290a667c10 */ /* 0x002fe2000ff5e0ff */
[----:B------:R1:W2:Y:S01]  /*23b0*/  @P5 LDG.E.U8 R131, desc[UR12][R100.64] ;  /* 0x0000000c64835981 */ /* 0x0002a2000c1e1100 */
        /* <DEDUP_REMOVED lines=13> */
[----:B------:R0:W2:Y:S01]  /*2490*/  @P4 LDG.E.U8 R141, desc[UR12][R146.64] ;  /* 0x0000000c928d4981 */ /* 0x0000a2000c1e1100 */
        /* <DEDUP_REMOVED lines=14> */
[----:B------:R-:W2:Y:S01]  /*2580*/  @P3 LDG.E.U8 R125, desc[UR12][R100.64] ;  /* 0x0000000c647d3981 */ /* 0x000ea2000c1e1100 */
        /* <DEDUP_REMOVED lines=59> */
[----:B------:R-:W-:Y:S01]  /*2940*/  IADD3 R106, P2, R10, UR26, RZ ;  /* 0x0000001a0a6a7c10 */ /* 0x000fe2000ff5e0ff */
[----:B------:R0:W2:Y:S01]  /*2950*/  @P5 LDG.E.U8 R155, desc[UR12][R102.64] ;  /* 0x0000000c669b5981 */ /* 0x0000a2000c1e1100 */
[----:B------:R-:W-:Y:S01]  /*2960*/  IMAD.U32 R148, RZ, RZ, UR25 ;  /* 0x00000019ff947e24 */ /* 0x000fe2000f8e00ff */
[----:B------:R-:W-:-:S02]  /*2970*/  ISETP.GT.AND P5, PT, R8, 0x1a, PT ;  /* 0x0000001a0800780c */ /* 0x000fc40003fa4270 */
[C---:B-1----:R-:W-:Y:S02]  /*2980*/  IADD3 R104, P1, R10.reuse, UR25, RZ ;  /* 0x000000190a687c10 */ /* 0x042fe4000ff3e0ff */
[----:B------:R-:W-:Y:S01]  /*2990*/  PRMT R135, RZ, 0x7610, R135 ;  /* 0x00007610ff877816 */ /* 0x000fe20000000087 */
[----:B0-----:R-:W-:Y:S01]  /*29a0*/  IMAD.U32 R146, RZ, RZ, UR24 ;  /* 0x00000018ff927e24 */ /* 0x001fe2000f8e00ff */
[----:B------:R-:W-:Y:S02]  /*29b0*/  PRMT R153, RZ, 0x7610, R153 ;  /* 0x00007610ff997816 */ /* 0x000fe40000000099 */
[----:B------:R-:W-:Y:S02]  /*29c0*/  IADD3 R100, P0, R10, UR24, RZ ;  /* 0x000000180a647c10 */ /* 0x000fe4000ff1e0ff */
[-C--:B------:R-:W-:Y:S02]  /*29d0*/  LEA.HI.X.SX32 R107, R150, R11.reuse, 0x1, P2 ;  /* 0x0000000b966b7211 */ /* 0x080fe400010f0eff */
[-C--:B------:R-:W-:Y:S01]  /*29e0*/  LEA.HI.X.SX32 R105, R148, R11.reuse, 0x1, P1 ;  /* 0x0000000b94697211 */ /* 0x080fe200008f0eff */
[----:B------:R-:W-:Y:S01]  /*29f0*/  IMAD.U32 R150, RZ, RZ, UR23 ;  /* 0x00000017ff967e24 */ /* 0x000fe2000f8e00ff */
[----:B------:R-:W-:Y:S01]  /*2a00*/  PRMT R145, RZ, 0x7610, R145 ;  /* 0x00007610ff917816 */ /* 0x000fe20000000091 */
[----:B------:R-:W2:Y:S01]  /*2a10*/  @P3 LDG.E.U8 R135, desc[UR12][R106.64] ;  /* 0x0000000c6a873981 */ /* 0x000ea2000c1e1100 */
[----:B------:R-:W-:-:S02]  /*2a20*/  LEA.HI.X.SX32 R101, R146, R11, 0x1, P0 ;  /* 0x0000000b92657211 */ /* 0x000fc400000f0eff */
[----:B------:R-:W-:Y:S01]  /*2a30*/  IADD3 R146, P0, R10, UR23, RZ ;  /* 0x000000170a927c10 */ /* 0x000fe2000ff1e0ff */
[----:B------:R0:W2:Y:S01]  /*2a40*/  @P4 LDG.E.U8 R153, desc[UR12][R104.64] ;  /* 0x0000000c68994981 */ /* 0x0000a2000c1e1100 */
[C---:B------:R-:W-:Y:S02]  /*2a50*/  ISETP.GT.AND P3, PT, R8.reuse, 0x1c, PT ;  /* 0x0000001c0800780c */ /* 0x040fe40003f64270 */
[C---:B------:R-:W-:Y:S01]  /*2a60*/  ISETP.GT.AND P4, PT, R8.reuse, 0x1d, PT ;  /* 0x0000001d0800780c */ /* 0x040fe20003f84270 */
[----:B------:R1:W2:Y:S01]  /*2a70*/  @P5 LDG.E.U8 R145, desc[UR12][R100.64] ;  /* 0x0000000c64915981 */ /* 0x0002a2000c1e1100 */
[----:B------:R-:W-:Y:S01]  /*2a80*/  ISETP.GT.AND P2, PT, R8, 0x1b, PT ;  /* 0x0000001b0800780c */ /* 0x000fe20003f44270 */
[----:B------:R-:W-:Y:S01]  /*2a90*/  IMAD.U32 R148, RZ, RZ, UR22 ;  /* 0x00000016ff947e24 */ /* 0x000fe2000f8e00ff */
[----:B------:R-:W-:Y:S02]  /*2aa0*/  LEA.HI.X.SX32 R147, R150, R11, 0x1, P0 ;  /* 0x0000000b96937211 */ /* 0x000fe400000f0eff */
[----:B------:R-:W-:Y:S01]  /*2ab0*/  IADD3 R102, P1, R10, UR22, RZ ;  /* 0x000000160a667c10 */ /* 0x000fe2000ff3e0ff */
[----:B0-----:R-:W-:Y:S01]  /*2ac0*/  IMAD.U32 R104, RZ, RZ, UR21 ;  /* 0x00000015ff687e24 */ /* 0x001fe2000f8e00ff */
[----:B------:R-:W-:-:S02]  /*2ad0*/  PRMT R123, RZ, 0x7610, R123 ;  /* 0x00007610ff7b7816 */ /* 0x000fc4000000007b */
[----:B-1----:R-:W-:Y:S02]  /*2ae0*/  IADD3 R100, P0, R10, UR21, RZ ;  /* 0x000000150a647c10 */ /* 0x002fe4000ff1e0ff */
[----:B------:R-:W-:Y:S02]  /*2af0*/  PRMT R149, RZ, 0x7610, R149 ;  /* 0x00007610ff957816 */ /* 0x000fe40000000095 */
[-C--:B------:R-:W-:Y:S02]  /*2b00*/  LEA.HI.X.SX32 R103, R148, R11.reuse, 0x1, P1 ;  /* 0x0000000b94677211 */ /* 0x080fe400008f0eff */
[----:B------:R-:W-:Y:S02]  /*2b10*/  LEA.HI.X.SX32 R101, R104, R11, 0x1, P0 ;  /* 0x0000000b68657211 */ /* 0x000fe400000f0eff */
[----:B------:R-:W-:Y:S01]  /*2b20*/  PRMT R151, RZ, 0x7610, R151 ;  /* 0x00007610ff977816 */ /* 0x000fe20000000097 */
[----:B------:R-:W2:Y:S01]  /*2b30*/  @P3 LDG.E.U8 R123, desc[UR12][R102.64] ;  /* 0x0000000c667b3981 */ /* 0x000ea2000c1e1100 */
[----:B------:R-:W-:-:S03]  /*2b40*/  ISETP.GT.AND P3, PT, R8, 0x1e, PT ;  /* 0x0000001e0800780c */ /* 0x000fc60003f64270 */
[----:B------:R-:W2:Y:S01]  /*2b50*/  @P4 LDG.E.U8 R149, desc[UR12][R100.64] ;  /* 0x0000000c64954981 */ /* 0x000ea2000c1e1100 */
[----:B------:R-:W-:Y:S01]  /*2b60*/  ISETP.GT.AND P4, PT, R8, 0x1f, PT ;  /* 0x0000001f0800780c */ /* 0x000fe20003f84270 */
[----:B------:R-:W-:Y:S02]  /*2b70*/  IMAD.U32 R148, RZ, RZ, UR20 ;  /* 0x00000014ff947e24 */ /* 0x000fe4000f8e00ff */
[----:B------:R0:W2:Y:S01]  /*2b80*/  @P2 LDG.E.U8 R151, desc[UR12][R146.64] ;  /* 0x0000000c92972981 */ /* 0x0000a2000c1e1100 */
[C---:B------:R-:W-:Y:S02]  /*2b90*/  IADD3 R104, P1, R10.reuse, UR20, RZ ;  /* 0x000000140a687c10 */ /* 0x040fe4000ff3e0ff */
[----:B------:R-:W-:Y:S02]  /*2ba0*/  IADD3 R106, P2, R10, UR15, RZ ;  /* 0x0000000f0a6a7c10 */ /* 0x000fe4000ff5e0ff */
[----:B------:R-:W-:Y:S01]  /*2bb0*/  PRMT R117, RZ, 0x7610, R117 ;  /* 0x00007610ff757816 */ /* 0x000fe20000000075 */
[----:B0-----:R-:W-:Y:S01]  /*2bc0*/  IMAD.U32 R146, RZ, RZ, UR15 ;  /* 0x0000000fff927e24 */ /* 0x001fe2000f8e00ff */
[----:B------:R-:W-:-:S02]  /*2bd0*/  PRMT R147, RZ, 0x7610, R147 ;  /* 0x00007610ff937816 */ /* 0x000fc40000000093 */
[-C--:B------:R-:W-:Y:S02]  /*2be0*/  LEA.HI.X.SX32 R105, R148, R11.reuse, 0x1, P1 ;  /* 0x0000000b94697211 */ /* 0x080fe400008f0eff */
[----:B------:R-:W-:-:S03]  /*2bf0*/  LEA.HI.X.SX32 R107, R146, R11, 0x1, P2 ;  /* 0x0000000b926b7211 */ /* 0x000fc600010f0eff */
[----:B------:R0:W2:Y:S04]  /*2c00*/  @P3 LDG.E.U8 R117, desc[UR12][R104.64] ;  /* 0x0000000c68753981 */ /* 0x0000a8000c1e1100 */
[----:B------:R1:W2:Y:S01]  /*2c10*/  @P4 LDG.E.U8 R147, desc[UR12][R106.64] ;  /* 0x0000000c6a934981 */ /* 0x0002a2000c1e1100 */
[----:B------:R-:W-:Y:S02]  /*2c20*/  ISETP.GE.AND P0, PT, R7, R8, PT ;  /* 0x000000080700720c */ /* 0x000fe40003f06270 */
[C---:B------:R-:W-:Y:S02]  /*2c30*/  IADD3 R102, P1, R5.reuse, R144, RZ ;  /* 0x0000009005667210 */ /* 0x040fe40007f3e0ff */
[----:B------:R-:W-:Y:S02]  /*2c40*/  IADD3 R100, P2, R5, R142, RZ ;  /* 0x0000008e05647210 */ /* 0x000fe40007f5e0ff */
[----:B------:R-:W-:Y:S01]  /*2c50*/  PRMT R19, RZ, 0x7610, R19 ;  /* 0x00007610ff137816 */ /* 0x000fe20000000013 */
[----:B------:R-:W-:Y:S01]  /*2c60*/  IMAD.X R103, R3, 0x1, R128, P1 ;  /* 0x0000000103677824 */ /* 0x000fe200008e0680 */
[----:B0-----:R-:W-:Y:S01]  /*2c70*/  IADD3 R104, P1, R5, R140, RZ ;  /* 0x0000008c05687210 */ /* 0x001fe20007f3e0ff */
[----:B------:R-:W-:Y:S01]  /*2c80*/  IMAD.X R101, R3, 0x1, R124, P2 ;  /* 0x0000000103657824 */ /* 0x000fe200010e067c */
[----:B------:R-:W-:Y:S01]  /*2c90*/  BAR.SYNC.DEFER_BLOCKING 0x0 ;  /* 0x0000000000007b1d */ /* 0x000fe20000010000 */
[----:B------:R-:W-:-:S02]  /*2ca0*/  PRMT R146, RZ, 0x7610, R146 ;  /* 0x00007610ff927816 */ /* 0x000fc40000000092 */
[----:B------:R-:W-:Y:S01]  /*2cb0*/  IMAD.X R105, R3, 0x1, R120, P1 ;  /* 0x0000000103697824 */ /* 0x000fe200008e0678 */
[----:B------:R-:W-:Y:S02]  /*2cc0*/  PRMT R148, RZ, 0x7610, R148 ;  /* 0x00007610ff947816 */ /* 0x000fe40000000094 */
[----:B-1----:R-:W-:Y:S02]  /*2cd0*/  IADD3 R106, P2, R5, R138, RZ ;  /* 0x0000008a056a7210 */ /* 0x002fe40007f5e0ff */
[----:B------:R-:W-:-:S03]  /*2ce0*/  PRMT R21, RZ, 0x7610, R21 ;  /* 0x00007610ff157816 */ /* 0x000fc60000000015 */
[----:B------:R-:W-:Y:S01]  /*2cf0*/  IMAD.X R107, R3, 0x1, R116, P2 ;  /* 0x00000001036b7824 */ /* 0x000fe200010e0674 */
[----:B------:R0:W2:Y:S04]  /*2d00*/  @!P0 LDG.E.U8 R19, desc[UR12][R100.64] ;  /* 0x0000000c64138981 */ /* 0x0000a8000c1e1100 */
[----:B------:R1:W2:Y:S04]  /*2d10*/  @!P0 LDG.E.U8 R146, desc[UR12][R102.64] ;  /* 0x0000000c66928981 */ /* 0x0002a8000c1e1100 */
[----:B------:R1:W2:Y:S01]  /*2d20*/  @!P0 LDG.E.U8 R148, desc[UR12][R104.64] ;  /* 0x0000000c68948981 */ /* 0x0002a2000c1e1100 */
[----:B0-----:R-:W-:-:S03]  /*2d30*/  IADD3 R100, P1, R5, R136, RZ ;  /* 0x0000008805647210 */ /* 0x001fc60007f3e0ff */
[----:B------:R0:W2:Y:S02]  /*2d40*/  @!P0 LDG.E.U8 R21, desc[UR12][R106.64] ;  /* 0x0000000c6a158981 */ /* 0x0000a4000c1e1100 */
[----:B------:R-:W-:Y:S01]  /*2d50*/  IMAD.X R101, R3, 0x1, R112, P1 ;  /* 0x0000000103657824 */ /* 0x000fe200008e0670 */
[----:B-1----:R-:W-:-:S05]  /*2d60*/  IADD3 R102, P1, R5, R134, RZ ;  /* 0x0000008605667210 */ /* 0x002fca0007f3e0ff */
[----:B------:R-:W-:Y:S01]  /*2d70*/  IMAD.X R103, R3, 0x1, R108, P1 ;  /* 0x0000000103677824 */ /* 0x000fe200008e066c */
[----:B------:R-:W-:Y:S02]  /*2d80*/  IADD3 R104, P1, R5, R130, RZ ;  /* 0x0000008205687210 */ /* 0x000fe40007f3e0ff */
[----:B------:R-:W-:-:S03]  /*2d90*/  PRMT R150, RZ, 0x7610, R150 ;  /* 0x00007610ff967816 */ /* 0x000fc60000000096 */
[----:B------:R-:W-:Y:S01]  /*2da0*/  IMAD.X R105, R3, 0x1, R96, P1 ;  /* 0x0000000103697824 */ /* 0x000fe200008e0660 */
[----:B0-----:R-:W-:Y:S02]  /*2db0*/  IADD3 R106, P1, R5, R126, RZ ;  /* 0x0000007e056a7210 */ /* 0x001fe40007f3e0ff */
[----:B------:R0:W2:Y:S01]  /*2dc0*/  @!P0 LDG.E.U8 R150, desc[UR12][R100.64] ;  /* 0x0000000c64968981 */ /* 0x0000a2000c1e1100 */
[----:B------:R-:W-:Y:S02]  /*2dd0*/  PRMT R23, RZ, 0x7610, R23 ;  /* 0x00007610ff177816 */ /* 0x000fe40000000017 */
[----:B------:R-:W-:Y:S01]  /*2de0*/  IMAD.X R107, R3, 0x1, R92, P1 ;  /* 0x00000001036b7824 */ /* 0x000fe200008e065c */
[----:B------:R-:W-:-:S03]  /*2df0*/  PRMT R152, RZ, 0x7610, R152 ;  /* 0x00007610ff987816 */ /* 0x000fc60000000098 */
[----:B------:R1:W2:Y:S01]  /*2e00*/  @!P0 LDG.E.U8 R23, desc[UR12][R102.64] ;  /* 0x0000000c66178981 */ /* 0x0002a2000c1e1100 */
[----:B0-----:R-:W-:-:S03]  /*2e10*/  IADD3 R100, P1, R5, R122, RZ ;  /* 0x0000007a05647210 */ /* 0x001fc60007f3e0ff */
[----:B------:R0:W2:Y:S02]  /*2e20*/  @!P0 LDG.E.U8 R152, desc[UR12][R104.64] ;  /* 0x0000000c68988981 */ /* 0x0000a4000c1e1100 */
[----:B------:R-:W-:Y:S01]  /*2e30*/  IMAD.X R101, R3, 0x1, R88, P1 ;  /* 0x0000000103657824 */ /* 0x000fe200008e0658 */
[----:B-1----:R-:W-:Y:S02]  /*2e40*/  IADD3 R102, P1, R5, R118, RZ ;  /* 0x0000007605667210 */ /* 0x002fe40007f3e0ff */
        /* <DEDUP_REMOVED lines=17> */
[----:B------:R-:W-:-:S04]  /*2f60*/  IMAD.X R103, R3, 0x1, R14, P1 ;  /* 0x0000000103677824 */ /* 0x000fc800008e060e */
[----:B------:R1:W2:Y:S01]  /*2f70*/  @!P0 LDG.E.U8 R93, desc[UR12][R106.64] ;  /* 0x0000000c6a5d8981 */ /* 0x0002a2000c1e1100 */
[----:B0-----:R-:W-:-:S05]  /*2f80*/  IADD3 R104, P1, R5, R90, RZ ;  /* 0x0000005a05687210 */ /* 0x001fca0007f3e0ff */
[----:B------:R-:W-:Y:S01]  /*2f90*/  IMAD.X R105, R3, 0x1, R12, P1 ;  /* 0x0000000103697824 */ /* 0x000fe200008e060c */
[----:B-1----:R-:W-:Y:S02]  /*2fa0*/  IADD3 R106, P1, R5, R4, RZ ;  /* 0x00000004056a7210 */ /* 0x002fe40007f3e0ff */
[----:B------:R-:W-:Y:S02]  /*2fb0*/  PRMT R158, RZ, 0x7610, R158 ;  /* 0x00007610ff9e7816 */ /* 0x000fe4000000009e */
[----:B------:R-:W-:Y:S01]  /*2fc0*/  PRMT R160, RZ, 0x7610, R160 ;  /* 0x00007610ffa07816 */ /* 0x000fe200000000a0 */
[----:B------:R-:W-:Y:S01]  /*2fd0*/  IMAD.X R107, R3, 0x1, R132, P1 ;  /* 0x00000001036b7824 */ /* 0x000fe200008e0684 */
[----:B------:R-:W-:Y:S02]  /*2fe0*/  PRMT R95, RZ, 0x7610, R95 ;  /* 0x00007610ff5f7816 */ /* 0x000fe4000000005f */
[----:B------:R-:W-:Y:S01]  /*2ff0*/  PRMT R97, RZ, 0x7610, R97 ;  /* 0x00007610ff617816 */ /* 0x000fe20000000061 */
[----:B------:R5:W2:Y:S04]  /*3000*/  @!P0 LDG.E.U8 R158, desc[UR12][R100.64] ;  /* 0x0000000c649e8981 */ /* 0x000aa8000c1e1100 */
[----:B------:R4:W2:Y:S04]  /*3010*/  @!P0 LDG.E.U8 R160, desc[UR12][R104.64] ;  /* 0x0000000c68a08981 */ /* 0x0008a8000c1e1100 */
[----:B------:R0:W2:Y:S04]  /*3020*/  @!P0 LDG.E.U8 R95, desc[UR12][R102.64] ;  /* 0x0000000c665f8981 */ /* 0x0000a8000c1e1100 */
[----:B------:R1:W2:Y:S01]  /*3030*/  @!P0 LDG.E.U8 R97, desc[UR12][R106.64] ;  /* 0x0000000c6a618981 */ /* 0x0002a2000c1e1100 */
[----:B---3--:R-:W-:-:S02]  /*3040*/  LOP3.LUT R99, R99, 0xffff, RZ, 0xc0, !PT ;  /* 0x0000ffff63637812 */ /* 0x008fc400078ec0ff */
[----:B-----5:R-:W-:Y:S02]  /*3050*/  LOP3.LUT R100, R111, 0xffff, RZ, 0xc0, !PT ;  /* 0x0000ffff6f647812 */ /* 0x020fe400078ec0ff */
[----:B----4-:R-:W-:Y:S02]  /*3060*/  LOP3.LUT R104, R165, 0xffff, RZ, 0xc0, !PT ;  /* 0x0000ffffa5687812 */ /* 0x010fe400078ec0ff */
[----:B------:R-:W-:Y:S02]  /*3070*/  PRMT R100, R99, 0x3340, R100 ;  /* 0x0000334063647816 */ /* 0x000fe40000000064 */
[----:B--2---:R-:W-:Y:S02]  /*3080*/  LOP3.LUT R99, R131, 0xffff, RZ, 0xc0, !PT ;  /* 0x0000ffff83637812 */ /* 0x004fe400078ec0ff */
[----:B0-----:R-:W-:Y:S02]  /*3090*/  LOP3.LUT R103, R164, 0xffff, RZ, 0xc0, !PT ;  /* 0x0000ffffa4677812 */ /* 0x001fe400078ec0ff */
[----:B------:R-:W-:-:S02]  /*30a0*/  PRMT R99, R99, 0x3340, R104 ;  /* 0x0000334063637816 */ /* 0x000fc40000000068 */
[----:B------:R-:W-:Y:S02]  /*30b0*/  LOP3.LUT R104, R141, 0xffff, RZ, 0xc0, !PT ;  /* 0x0000ffff8d687812 */ /* 0x000fe400078ec0ff */
[----:B------:R-:W-:Y:S02]  /*30c0*/  LOP3.LUT R125, R125, 0xffff, RZ, 0xc0, !PT ;  /* 0x0000ffff7d7d7812 */ /* 0x000fe400078ec0ff */
[----:B-1----:R-:W-:Y:S02]  /*30d0*/  LOP3.LUT R106, R163, 0xffff, RZ, 0xc0, !PT ;  /* 0x0000ffffa36a7812 */ /* 0x002fe400078ec0ff */
[----:B------:R-:W-:Y:S02]  /*30e0*/  PRMT R104, R104, 0x3340, R103 ;  /* 0x0000334068687816 */ /* 0x000fe40000000067 */
[----:B------:R-:W-:Y:S02]  /*30f0*/  LOP3.LUT R101, R119, 0xffff, RZ, 0xc0, !PT ;  /* 0x0000ffff77657812 */ /* 0x000fe400078ec0ff */
[----:B------:R-:W-:-:S02]  /*3100*/  LOP3.LUT R102, R109, 0xffff, RZ, 0xc0, !PT ;  /* 0x0000ffff6d667812 */ /* 0x000fc400078ec0ff */
[----:B------:R-:W-:Y:S02]  /*3110*/  PRMT R103, R125, 0x3340, R106 ;  /* 0x000033407d677816 */ /* 0x000fe4000000006a */
[----:B------:R-:W-:Y:S02]  /*3120*/  LOP3.LUT R106, R139, 0xffff, RZ, 0xc0, !PT ;  /* 0x0000ffff8b6a7812 */ /* 0x000fe400078ec0ff */
[----:B------:R-:W-:Y:S02]  /*3130*/  LOP3.LUT R105, R162, 0xffff, RZ, 0xc0, !PT ;  /* 0x0000ffffa2697812 */ /* 0x000fe400078ec0ff */
[----:B------:R-:W-:Y:S02]  /*3140*/  LOP3.LUT R127, R127, 0xffff, RZ, 0xc0, !PT ;  /* 0x0000ffff7f7f7812 */ /* 0x000fe400078ec0ff */
[----:B------:R-:W-:Y:S02]  /*3150*/  LOP3.LUT R162, R161, 0xffff, RZ, 0xc0, !PT ;  /* 0x0000ffffa1a27812 */ /* 0x000fe400078ec0ff */
[----:B------:R-:W-:-:S02]  /*3160*/  PRMT R101, R101, 0x3340, R102 ;  /* 0x0000334065657816 */ /* 0x000fc40000000066 */
[----:B------:R-:W-:Y:S02]  /*3170*/  LOP3.LUT R102, R143, 0xffff, RZ, 0xc0, !PT ;  /* 0x0000ffff8f667812 */ /* 0x000fe400078ec0ff */
[----:B------:R-:W-:Y:S02]  /*3180*/  LOP3.LUT R113, R113, 0xffff, RZ, 0xc0, !PT ;  /* 0x0000ffff71717812 */ /* 0x000fe400078ec0ff */
[----:B------:R-:W-:Y:S02]  /*3190*/  PRMT R106, R106, 0x3340, R105 ;  /* 0x000033406a6a7816 */ /* 0x000fe40000000069 */
[----:B------:R-:W-:Y:S02]  /*31a0*/  LOP3.LUT R115, R115, 0xffff, RZ, 0xc0, !PT ;  /* 0x0000ffff73737812 */ /* 0x000fe400078ec0ff */
[----:B------:R-:W-:Y:S02]  /*31b0*/  PRMT R105, R127, 0x3340, R162 ;  /* 0x000033407f697816 */ /* 0x000fe400000000a2 */
[----:B------:R-:W-:-:S02]  /*31c0*/  LOP3.LUT R137, R137, 0xffff, RZ, 0xc0, !PT ;  /* 0x0000ffff89897812 */ /* 0x000fc400078ec0ff */
[----:B------:R-:W-:Y:S02]  /*31d0*/  LOP3.LUT R162, R159, 0xffff, RZ, 0xc0, !PT ;  /* 0x0000ffff9fa27812 */ /* 0x000fe400078ec0ff */
[----:B------:R-:W-:Y:S02]  /*31e0*/  LOP3.LUT R133, R133, 0xffff, RZ, 0xc0, !PT ;  /* 0x0000ffff85857812 */ /* 0x000fe400078ec0ff */
[----:B------:R-:W-:Y:S02]  /*31f0*/  PRMT R102, R102, 0x3340, R113 ;  /* 0x0000334066667816 */ /* 0x000fe40000000071 */
[----:B------:R-:W-:-:S04]  /*3200*/  LOP3.LUT R164, R157, 0xffff, RZ, 0xc0, !PT ;  /* 0x0000ffff9da47812 */ /* 0x000fc800078ec0ff */
[----:B------:R-:W-:Y:S02]  /*3210*/  PRMT R115, R115, 0x3340, R164 ;  /* 0x0000334073737816 */ /* 0x000fe400000000a4 */
[----:B------:R-:W-:Y:S02]  /*3220*/  LOP3.LUT R164, R129, 0xffff, RZ, 0xc0, !PT ;  /* 0x0000ffff81a47812 */ /* 0x000fe400078ec0ff */
[----:B------:R-:W-:Y:S02]  /*3230*/  LOP3.LUT R121, R121, 0xffff, RZ, 0xc0, !PT ;  /* 0x0000ffff79797812 */ /* 0x000fe400078ec0ff */
[----:B------:R-:W-:Y:S02]  /*3240*/  LOP3.LUT R155, R155, 0xffff, RZ, 0xc0, !PT ;  /* 0x0000ffff9b9b7812 */ /* 0x000fe400078ec0ff */
[----:B------:R-:W-:Y:S02]  /*3250*/  PRMT R162, R137, 0x3340, R162 ;  /* 0x0000334089a27816 */ /* 0x000fe400000000a2 */
[----:B------:R-:W-:-:S02]  /*3260*/  PRMT R133, R133, 0x3340, R164 ;  /* 0x0000334085857816 */ /* 0x000fc400000000a4 */
[----:B------:R-:W-:Y:S02]  /*3270*/  PRMT R121, R121, 0x3340, R155 ;  /* 0x0000334079797816 */ /* 0x000fe4000000009b */
[----:B------:R-:W-:Y:S02]  /*3280*/  PRMT R101, R101, 0x5410, R102 ;  /* 0x0000541065657816 */ /* 0x000fe40000000066 */
[----:B------:R-:W-:Y:S02]  /*3290*/  LOP3.LUT R135, R135, 0xffff, RZ, 0xc0, !PT ;  /* 0x0000ffff87877812 */ /* 0x000fe400078ec0ff */
[----:B------:R-:W-:Y:S02]  /*32a0*/  LOP3.LUT R153, R153, 0xffff, RZ, 0xc0, !PT ;  /* 0x0000ffff99997812 */ /* 0x000fe400078ec0ff */
[----:B------:R-:W-:Y:S02]  /*32b0*/  LOP3.LUT R145, R145, 0xffff, RZ, 0xc0, !PT ;  /* 0x0000ffff91917812 */ /* 0x000fe400078ec0ff */
[----:B------:R-:W-:-:S02]  /*32c0*/  PRMT R135, R135, 0x3340, R153 ;  /* 0x0000334087877816 */ /* 0x000fc40000000099 */
[----:B------:R-:W-:Y:S02]  /*32d0*/  PRMT R102, R99, 0x5410, R104 ;  /* 0x0000541063667816 */ /* 0x000fe40000000068 */
[----:B------:R-:W-:Y:S02]  /*32e0*/  PRMT R103, R103, 0x5410, R106 ;  /* 0x0000541067677816 */ /* 0x000fe4000000006a */
[----:B------:R-:W-:Y:S02]  /*32f0*/  PRMT R104, R105, 0x5410, R162 ;  /* 0x0000541069687816 */ /* 0x000fe400000000a2 */
[----:B------:R-:W-:Y:S02]  /*3300*/  PRMT R100, R133, 0x5410, R100 ;  /* 0x0000541085647816 */ /* 0x000fe40000000064 */
[----:B------:R-:W-:Y:S02]  /*3310*/  LOP3.LUT R123, R123, 0xffff, RZ, 0xc0, !PT ;  /* 0x0000ffff7b7b7812 */ /* 0x000fe400078ec0ff */
[----:B------:R-:W-:-:S02]  /*3320*/  LOP3.LUT R149, R149, 0xffff, RZ, 0xc0, !PT ;  /* 0x0000ffff95957812 */ /* 0x000fc400078ec0ff */
[----:B------:R-:W-:Y:S02]  /*3330*/  LOP3.LUT R151, R151, 0xffff, RZ, 0xc0, !PT ;  /* 0x0000ffff97977812 */ /* 0x000fe400078ec0ff */
[----:B------:R-:W-:Y:S02]  /*3340*/  PRMT R107, R123, 0x3340, R149 ;  /* 0x000033407b6b7816 */ /* 0x000fe40000000095 */
[----:B------:R-:W-:Y:S02]  /*3350*/  PRMT R145, R145, 0x3340, R151 ;  /* 0x0000334091917816 */ /* 0x000fe40000000097 */
[----:B------:R-:W-:Y:S02]  /*3360*/  PRMT R105, R115, 0x5410, R121 ;  /* 0x0000541073697816 */ /* 0x000fe40000000079 */
[----:B------:R-:W-:Y:S02]  /*3370*/  PRMT R106, R135, 0x5410, R145 ;  /* 0x00005410876a7816 */ /* 0x000fe40000000091 */
[----:B------:R-:W-:-:S02]  /*3380*/  LOP3.LUT R117, R117, 0xffff, RZ, 0xc0, !PT ;  /* 0x0000ffff75757812 */ /* 0x000fc400078ec0ff */
[----:B------:R-:W-:-:S04]  /*3390*/  LOP3.LUT R147, R147, 0xffff, RZ, 0xc0, !PT ;  /* 0x0000ffff93937812 */ /* 0x000fc800078ec0ff */
[----:B------:R-:W-:-:S04]  /*33a0*/  PRMT R117, R117, 0x3340, R147 ;  /* 0x0000334075757816 */ /* 0x000fc80000000093 */
[----:B------:R-:W-:Y:S01]  /*33b0*/  PRMT R107, R107, 0x5410, R117 ;  /* 0x000054106b6b7816 */ /* 0x000fe20000000075 */
[----:B------:R0:W-:Y:S04]  /*33c0*/  STS.128 [R9+UR6], R100 ;  /* 0x0000006409007988 */ /* 0x0001e80008000c06 */
[----:B------:R1:W-:Y:S04]  /*33d0*/  STS.128 [R2+UR6], R104 ;  /* 0x0000006802007988 */ /* 0x0003e80008000c06 */
[----:B------:R1:W-:Y:S04]  /*33e0*/  STS.U8 [R17+UR6+0x1700], R146 ;  /* 0x0017009211007988 */ /* 0x0003e80008000006 */
        /* <DEDUP_REMOVED lines=14> */
[----:B------:R1:W-:Y:S01]  /*34d0*/  STS.U8 [R6+UR6+0x1780], R97 ;  /* 0x0017806106007988 */ /* 0x0003e20008000006 */
[----:B------:R2:W-:Y:S06]  /*34e0*/  MEMBAR.ALL.CTA ;  /* 0x0000000000007992 */ /* 0x0005ec0000008000 */
[----:B--2---:R-:W2:Y:S02]  /*34f0*/  FENCE.VIEW.ASYNC.S ;  /* 0x00000000000073c6 */ /* 0x004ea40000000000 */
[----:B--2---:R-:W-:Y:S06]  /*3500*/  BAR.SYNC.DEFER_BLOCKING 0x0 ;  /* 0x0000000000007b1d */ /* 0x004fec0000010000 */
[----:B------:R-:W-:Y:S01]  /*3510*/  UMOV UR16, UR4 ;  /* 0x0000000400107c82 */ /* 0x000fe20008000000 */
[----:B------:R-:W-:Y:S01]  /*3520*/  UMOV UR17, 0xc0000010 ;  /* 0xc000001000117882 */ /* 0x000fe20000000000 */
[----:B------:R-:W-:Y:S01]  /*3530*/  UMOV UR10, UR18 ;  /* 0x00000012000a7c82 */ /* 0x000fe20008000000 */
[----:B------:R-:W-:Y:S01]  /*3540*/  UMOV UR11, UR19 ;  /* 0x00000013000b7c82 */ /* 0x000fe20008000000 */
[----:B------:R-:W-:-:S06]  /*3550*/  WARPGROUP.ARRIVE ;  /* 0x00000000000079c5 */ /* 0x000fcc0000000000 */
[----:B------:R-:W-:Y:S04]  /*3560*/  QGMMA.64x64x32.F32.E4M3.E4M3 R56, gdesc[UR16], R56 ;  /* 0x00e00000103879f3 */ /* 0x000fe80008700838 */
[----:B------:R-:W-:Y:S01]  /*3570*/  QGMMA.64x64x32.F32.E4M3.E4M3 R24, gdesc[UR8], R24, gsb0 ;  /* 0x00e00000081879f3 */ /* 0x000fe20008000818 */
[----:B------:R-:W-:Y:S01]  /*3580*/  IADD3 R142, P1, R142, UR49, RZ ;  /* 0x000000318e8e7c10 */ /* 0x000fe2000ff3e0ff */
[----:B------:R-:W-:-:S03]  /*3590*/  UIADD3 UR7, UR7, -0x1, URZ ;  /* 0xffffffff07077890 */ /* 0x000fc6000fffe03f */
[----:B------:R-:W-:Y:S02]  /*35a0*/  IADD3.X R124, R124, UR51, RZ, P1, !PT ;  /* 0x000000337c7c7c10 */ /* 0x000fe40008ffe4ff */
[----:B------:R-:W-:Y:S01]  /*35b0*/  IADD3 R122, P1, R122, UR49, RZ ;  /* 0x000000317a7a7c10 */ /* 0x000fe2000ff3e0ff */
[----:B0-----:R-:W-:Y:S01]  /*35c0*/  IMAD.U32 R100, RZ, RZ, UR50 ;  /* 0x00000032ff647e24 */ /* 0x001fe2000f8e00ff */
[----:B------:R-:W-:Y:S02]  /*35d0*/  IADD3 R10, P0, R10, UR50, RZ ;  /* 0x000000320a0a7c10 */ /* 0x000fe4000ff1e0ff */
[----:B------:R-:W-:Y:S02]  /*35e0*/  IADD3 R4, P3, R4, UR49, RZ ;  /* 0x0000003104047c10 */ /* 0x000fe4000ff7e0ff */
[----:B------:R-:W-:Y:S02]  /*35f0*/  IADD3 R144, P2, R144, UR49, RZ ;  /* 0x0000003190907c10 */ /* 0x000fe4000ff5e0ff */
[----:B------:R-:W-:-:S02]  /*3600*/  IADD3.X R88, R88, UR51, RZ, P1, !PT ;  /* 0x0000003358587c10 */ /* 0x000fc40008ffe4ff */
[----:B------:R-:W-:Y:S02]  /*3610*/  ISETP.NE.U32.AND P1, PT, RZ, UR7, PT ;  /* 0x00000007ff007c0c */ /* 0x000fe4000bf25070 */
[----:B------:R-:W-:Y:S02]  /*3620*/  LEA.HI.X.SX32 R11, R100, R11, 0x1, P0 ;  /* 0x0000000b640b7211 */ /* 0x000fe400000f0eff */
[----:B------:R-:W-:Y:S02]  /*3630*/  IADD3.X R132, R132, UR51, RZ, P3, !PT ;  /* 0x0000003384847c10 */ /* 0x000fe40009ffe4ff */
[----:B------:R-:W-:Y:S02]  /*3640*/  IADD3.X R128, R128, UR51, RZ, P2, !PT ;  /* 0x0000003380807c10 */ /* 0x000fe400097fe4ff */
[----:B------:R-:W-:Y:S02]  /*3650*/  IADD3 R140, P0, R140, UR49, RZ ;  /* 0x000000318c8c7c10 */ /* 0x000fe4000ff1e0ff */
[----:B------:R-:W-:-:S02]  /*3660*/  IADD3 R138, P4, R138, UR49, RZ ;  /* 0x000000318a8a7c10 */ /* 0x000fc4000ff9e0ff */
[----:B------:R-:W-:Y:S02]  /*3670*/  IADD3 R136, P6, R136, UR49, RZ ;  /* 0x0000003188887c10 */ /* 0x000fe4000ffde0ff */
[----:B------:R-:W-:Y:S02]  /*3680*/  IADD3 R134, P5, R134, UR49, RZ ;  /* 0x0000003186867c10 */ /* 0x000fe4000ffbe0ff */
[----:B------:R-:W-:Y:S02]  /*3690*/  IADD3 R130, P3, R130, UR49, RZ ;  /* 0x0000003182827c10 */ /* 0x000fe4000ff7e0ff */
[----:B------:R-:W-:Y:S02]  /*36a0*/  IADD3 R126, P2, R126, UR49, RZ ;  /* 0x000000317e7e7c10 */ /* 0x000fe4000ff5e0ff */
[----:B------:R-:W-:Y:S02]  /*36b0*/  IADD3.X R120, R120, UR51, RZ, P0, !PT ;  /* 0x0000003378787c10 */ /* 0x000fe400087fe4ff */
[----:B------:R-:W-:-:S02]  /*36c0*/  IADD3.X R116, R116, UR51, RZ, P4, !PT ;  /* 0x0000003374747c10 */ /* 0x000fc4000a7fe4ff */
[----:B------:R-:W-:Y:S02]  /*36d0*/  IADD3.X R112, R112, UR51, RZ, P6, !PT ;  /* 0x0000003370707c10 */ /* 0x000fe4000b7fe4ff */
[----:B------:R-:W-:Y:S02]  /*36e0*/  IADD3.X R108, R108, UR51, RZ, P5, !PT ;  /* 0x000000336c6c7c10 */ /* 0x000fe4000affe4ff */
        /* <DEDUP_REMOVED lines=13> */
[----:B------:R-:W-:Y:S01]  /*37c0*/  IADD3.X R12, R12, UR51, RZ, P2, !PT ;  /* 0x000000330c0c7c10 */ /* 0x000fe200097fe4ff */
[----:B------:R-:W-:Y:S01]  /*37d0*/  VIADD R8, R8, 0xffffffe0 ;  /* 0xffffffe008087836 */ /* 0x000fe20000000000 */
[----:B------:R-:W-:Y:S02]  /*37e0*/  WARPGROUP.DEPBAR.LE gsb0, 0x0 ;  /* 0x00008000000079c5 */ /* 0x000fe40000010000 */
[----:B-1----:R-:W-:Y:S05]  /*37f0*/  @P1 BRA `(.L_x_1) ;  /* 0xffffffe800141947 */ /* 0x002fea000383ffff */
.L_x_0:
[----:B------:R-:W-:Y:S01]  /*3800*/  BAR.SYNC.DEFER_BLOCKING 0x0 ;  /* 0x0000000000007b1d */ /* 0x000fe20000010000 */
[C---:B------:R-:W-:Y:S01]  /*3810*/  IMAD.SHL.U32 R2, R0.reuse, 0x10, RZ ;  /* 0x0000001000027824 */ /* 0x040fe200078e00ff */
[----:B------:R-:W-:Y:S01]  /*3820*/  F2FP.SATFINITE.E4M3.F32.PACK_AB_MERGE_C R58, R59, R58, RZ ;  /* 0x0000003a3b3a723e */ /* 0x000fe200048070ff */
[C---:B------:R-:W-:Y:S01]  /*3830*/  IMAD.SHL.U32 R3, R0.reuse, 0x40, RZ ;  /* 0x0000004000037824 */ /* 0x040fe200078e00ff */
[----:B------:R-:W-:Y:S01]  /*3840*/  F2FP.SATFINITE.E4M3.F32.PACK_AB_MERGE_C R63, R63, R62, RZ ;  /* 0x0000003e3f3f723e */ /* 0x000fe200048070ff */
[----:B------:R-:W-:Y:S01]  /*3850*/  IMAD.SHL.U32 R0, R0, 0x8, RZ ;  /* 0x0000000800007824 */ /* 0x000fe200078e00ff */
[----:B------:R-:W-:Y:S01]  /*3860*/  LOP3.LUT R2, R2, 0xf0, RZ, 0xc0, !PT ;  /* 0x000000f002027812 */ /* 0x000fe200078ec0ff */
[----:B------:R-:W-:Y:S01]  /*3870*/  VIADD R5, R15, 0x1 ;  /* 0x000000010f057836 */ /* 0x000fe20000000000 */
[----:B------:R-:W-:Y:S01]  /*3880*/  LOP3.LUT R3, R3, 0x400, RZ, 0xc0, !PT ;  /* 0x0000040003037812 */ /* 0x000fe200078ec0ff */
[----:B------:R-:W-:Y:S01]  /*3890*/  ULDC UR4, c[0x0][0x244] ;  /* 0x0000910000047ab9 */ /* 0x000fe20000000800 */
[----:B------:R-:W-:Y:S01]  /*38a0*/  LOP3.LUT R0, R0, 0x300, RZ, 0xc0, !PT ;  /* 0x0000030000007812 */ /* 0x000fe200078ec0ff */
[----:B------:R-:W-:Y:S01]  /*38b0*/  VIADD R4, R15, 0x2 ;  /* 0x000000020f047836 */ /* 0x000fe20000000000 */
[----:B------:R-:W-:Y:S01]  /*38c0*/  IADD3 R3, R3, UR6, R2 ;  /* 0x0000000603037c10 */ /* 0x000fe2000fffe002 */
[----:B------:R-:W-:Y:S01]  /*38d0*/  VIADD R2, R15, 0x3 ;  /* 0x000000030f027836 */ /* 0x000fe20000000000 */
[----:B------:R-:W-:Y:S01]  /*38e0*/  F2FP.SATFINITE.E4M3.F32.PACK_AB_MERGE_C R56, R57, R56, RZ ;  /* 0x000000383938723e */ /* 0x000fe200048070ff */
[----:B------:R-:W-:Y:S01]  /*38f0*/  VIADD R14, R15, 0x5 ;  /* 0x000000050f0e7836 */ /* 0x000fe20000000000 */
[----:B------:R-:W-:Y:S01]  /*3900*/  F2FP.SATFINITE.E4M3.F32.PACK_AB_MERGE_C R61, R61, R60, RZ ;  /* 0x0000003c3d3d723e */ /* 0x000fe200048070ff */
[----:B------:R-:W-:Y:S01]  /*3910*/  IMAD.IADD R22, R0, 0x1, R3 ;  /* 0x0000000100167824 */ /* 0x000fe200078e0203 */
[----:B------:R-:W-:Y:S01]  /*3920*/  F2FP.SATFINITE.E4M3.F32.PACK_AB_MERGE_C R24, R25, R24, RZ ;  /* 0x000000181918723e */ /* 0x000fe200048070ff */
[----:B------:R-:W-:Y:S01]  /*3930*/  VIADD R0, R15, 0x4 ;  /* 0x000000040f007836 */ /* 0x000fe20000000000 */
[----:B------:R-:W-:-:S02]  /*3940*/  F2FP.SATFINITE.E4M3.F32.PACK_AB_MERGE_C R26, R27, R26, RZ ;  /* 0x0000001a1b1a723e */ /* 0x000fc400048070ff */
[----:B------:R-:W-:Y:S02]  /*3950*/  F2FP.SATFINITE.E4M3.F32.PACK_AB_MERGE_C R29, R29, R28, RZ ;  /* 0x0000001c1d1d723e */ /* 0x000fe400048070ff */
[----:B------:R-:W-:Y:S02]  /*3960*/  F2FP.SATFINITE.E4M3.F32.PACK_AB_MERGE_C R31, R31, R30, RZ ;  /* 0x0000001e1f1f723e */ /* 0x000fe400048070ff */
[----:B------:R-:W-:Y:S02]  /*3970*/  PRMT R57, R58, 0x5410, R63 ;  /* 0x000054103a397816 */ /* 0x000fe4000000003f */
[----:B------:R-:W-:Y:S02]  /*3980*/  PRMT R56, R56, 0x5410, R61 ;  /* 0x0000541038387816 */ /* 0x000fe4000000003d */
[----:B------:R-:W-:Y:S02]  /*3990*/  PRMT R58, R24, 0x5410, R29 ;  /* 0x00005410183a7816 */ /* 0x000fe4000000001d */
[----:B------:R-:W-:-:S02]  /*39a0*/  PRMT R59, R26, 0x5410, R31 ;  /* 0x000054101a3b7816 */ /* 0x000fc4000000001f */
[----:B------:R-:W-:Y:S01]  /*39b0*/  LEA R3, R17, UR6, 0x4 ;  /* 0x0000000611037c11 */ /* 0x000fe2000f8e20ff */
[----:B------:R-:W-:Y:S01]  /*39c0*/  ULDC.64 UR6, c[0x0][0x228] ;  /* 0x00008a0000067ab9 */ /* 0x000fe20000000a00 */
[----:B------:R-:W-:Y:S01]  /*39d0*/  F2FP.SATFINITE.E4M3.F32.PACK_AB_MERGE_C R66, R67, R66, RZ ;  /* 0x000000424342723e */ /* 0x000fe200048070ff */
[----:B------:R-:W-:Y:S01]  /*39e0*/  STSM.16.M88.4 [R22], R56 ;  /* 0x0000003816007844 */ /* 0x000fe20000000200 */
[----:B------:R-:W-:Y:S02]  /*39f0*/  F2FP.SATFINITE.E4M3.F32.PACK_AB_MERGE_C R71, R71, R70, RZ ;  /* 0x000000464747723e */ /* 0x000fe400048070ff */
[----:B------:R-:W-:Y:S01]  /*3a00*/  F2FP.SATFINITE.E4M3.F32.PACK_AB_MERGE_C R64, R65, R64, RZ ;  /* 0x000000404140723e */ /* 0x000fe200048070ff */
[----:B------:R-:W-:Y:S01]  /*3a10*/  BAR.SYNC.DEFER_BLOCKING 0x0 ;  /* 0x0000000000007b1d */ /* 0x000fe20000010000 */
[----:B------:R-:W-:Y:S02]  /*3a20*/  F2FP.SATFINITE.E4M3.F32.PACK_AB_MERGE_C R69, R69, R68, RZ ;  /* 0x000000444545723e */ /* 0x000fe400048070ff */
[----:B------:R-:W-:-:S02]  /*3a30*/  F2FP.SATFINITE.E4M3.F32.PACK_AB_MERGE_C R32, R33, R32, RZ ;  /* 0x000000202120723e */ /* 0x000fc400048070ff */
[----:B------:R-:W-:Y:S02]  /*3a40*/  F2FP.SATFINITE.E4M3.F32.PACK_AB_MERGE_C R34, R35, R34, RZ ;  /* 0x000000222322723e */ /* 0x000fe400048070ff */
[----:B------:R-:W-:Y:S02]  /*3a50*/  F2FP.SATFINITE.E4M3.F32.PACK_AB_MERGE_C R37, R37, R36, RZ ;  /* 0x000000242525723e */ /* 0x000fe400048070ff */
[----:B------:R-:W-:Y:S02]  /*3a60*/  F2FP.SATFINITE.E4M3.F32.PACK_AB_MERGE_C R39, R39, R38, RZ ;  /* 0x000000262727723e */ /* 0x000fe400048070ff */
[----:B------:R-:W-:Y:S02]  /*3a70*/  PRMT R65, R66, 0x5410, R71 ;  /* 0x0000541042417816 */ /* 0x000fe40000000047 */
[----:B------:R-:W-:Y:S02]  /*3a80*/  PRMT R64, R64, 0x5410, R69 ;  /* 0x0000541040407816 */ /* 0x000fe40000000045 */
[----:B------:R-:W-:-:S02]  /*3a90*/  PRMT R66, R32, 0x5410, R37 ;  /* 0x0000541020427816 */ /* 0x000fc40000000025 */
[----:B------:R-:W-:Y:S02]  /*3aa0*/  PRMT R67, R34, 0x5410, R39 ;  /* 0x0000541022437816 */ /* 0x000fe40000000027 */
[----:B------:R-:W-:Y:S02]  /*3ab0*/  F2FP.SATFINITE.E4M3.F32.PACK_AB_MERGE_C R74, R75, R74, RZ ;  /* 0x0000004a4b4a723e */ /* 0x000fe400048070ff */
[----:B------:R-:W-:Y:S02]  /*3ac0*/  F2FP.SATFINITE.E4M3.F32.PACK_AB_MERGE_C R79, R79, R78, RZ ;  /* 0x0000004e4f4f723e */ /* 0x000fe400048070ff */
[----:B------:R-:W-:Y:S01]  /*3ad0*/  F2FP.SATFINITE.E4M3.F32.PACK_AB_MERGE_C R72, R73, R72, RZ ;  /* 0x000000484948723e */ /* 0x000fe200048070ff */
[----:B------:R-:W0:Y:S01]  /*3ae0*/  LDS.128 R16, [R3] ;  /* 0x0000000003107984 */ /* 0x000e220000000c00 */
[----:B------:R-:W-:Y:S02]  /*3af0*/  F2FP.SATFINITE.E4M3.F32.PACK_AB_MERGE_C R77, R77, R76, RZ ;  /* 0x0000004c4d4d723e */ /* 0x000fe400048070ff */
[----:B------:R-:W-:Y:S01]  /*3b00*/  F2FP.SATFINITE.E4M3.F32.PACK_AB_MERGE_C R40, R41, R40, RZ ;  /* 0x000000282928723e */ /* 0x000fe200048070ff */
[----:B------:R-:W-:Y:S01]  /*3b10*/  BAR.SYNC.DEFER_BLOCKING 0x0 ;  /* 0x0000000000007b1d */ /* 0x000fe20000010000 */
[----:B------:R-:W-:-:S02]  /*3b20*/  F2FP.SATFINITE.E4M3.F32.PACK_AB_MERGE_C R42, R43, R42, RZ ;  /* 0x0000002a2b2a723e */ /* 0x000fc400048070ff */
[----:B------:R-:W-:Y:S02]  /*3b30*/  F2FP.SATFINITE.E4M3.F32.PACK_AB_MERGE_C R45, R45, R44, RZ ;  /* 0x0000002c2d2d723e */ /* 0x000fe400048070ff */
[----:B------:R-:W-:Y:S02]  /*3b40*/  F2FP.SATFINITE.E4M3.F32.PACK_AB_MERGE_C R47, R47, R46, RZ ;  /* 0x0000002e2f2f723e */ /* 0x000fe400048070ff */
[----:B------:R-:W-:Y:S02]  /*3b50*/  PRMT R73, R74, 0x5410, R79 ;  /* 0x000054104a497816 */ /* 0x000fe4000000004f */
[----:B------:R-:W-:Y:S02]  /*3b60*/  PRMT R72, R72, 0x5410, R77 ;  /* 0x0000541048487816 */ /* 0x000fe4000000004d */
[----:B------:R-:W-:Y:S02]  /*3b70*/  PRMT R74, R40, 0x5410, R45 ;  /* 0x00005410284a7816 */ /* 0x000fe4000000002d */
[----:B------:R-:W-:-:S02]  /*3b80*/  PRMT R75, R42, 0x5410, R47 ;  /* 0x000054102a4b7816 */ /* 0x000fc4000000002f */
[----:B------:R-:W-:Y:S01]  /*3b90*/  ISETP.GE.AND P0, PT, R13, UR6, PT ;  /* 0x000000060d007c0c */ /* 0x000fe2000bf06270 */
[----:B------:R-:W-:Y:S01]  /*3ba0*/  ULDC UR6, c[0x0][0x248] ;  /* 0x0000920000067ab9 */ /* 0x000fe20000000800 */
[----:B------:R-:W-:Y:S02]  /*3bb0*/  F2FP.SATFINITE.E4M3.F32.PACK_AB_MERGE_C R82, R83, R82, RZ ;  /* 0x000000525352723e */ /* 0x000fe400048070ff */
[----:B------:R-:W-:Y:S01]  /*3bc0*/  ISETP.LT.AND P4, PT, R0, UR7, !P0 ;  /* 0x0000000700007c0c */ /* 0x000fe2000c781270 */
[----:B------:R-:W-:Y:S01]  /*3bd0*/  IMAD R0, R13, UR4, RZ ;  /* 0x000000040d007c24 */ /* 0x000fe2000f8e02ff */
[----:B------:R-:W-:Y:S01]  /*3be0*/  ISETP.LT.AND P2, PT, R5, UR7, !P0 ;  /* 0x0000000705007c0c */ /* 0x000fe2000c741270 */
[----:B------:R-:W-:Y:S01]  /*3bf0*/  ULDC.64 UR4, c[0x0][0x220] ;  /* 0x0000880000047ab9 */ /* 0x000fe20000000a00 */
[----:B------:R-:W-:Y:S01]  /*3c00*/  ISETP.LT.AND P5, PT, R2, UR7, !P0 ;  /* 0x0000000702007c0c */ /* 0x000fe2000c7a1270 */
[----:B------:R-:W-:Y:S01]  /*3c10*/  STSM.16.M88.4 [R22], R64 ;  /* 0x0000004016007844 */ /* 0x000fe20000000200 */
[----:B------:R-:W-:Y:S01]  /*3c20*/  IMAD R5, R15, UR6, RZ ;  /* 0x000000060f057c24 */ /* 0x000fe2000f8e02ff */
[----:B------:R-:W-:Y:S01]  /*3c30*/  IADD3 R2, P3, R0, UR4, RZ ;  /* 0x0000000400027c10 */ /* 0x000fe2000ff7e0ff */
[----:B------:R-:W-:Y:S01]  /*3c40*/  BAR.SYNC.DEFER_BLOCKING 0x0 ;  /* 0x0000000000007b1d */ /* 0x000fe20000010000 */
[----:B------:R-:W-:Y:S01]  /*3c50*/  ISETP.LT.AND P1, PT, R4, UR7, !P0 ;  /* 0x0000000704007c0c */ /* 0x000fe2000c721270 */
[----:B------:R-:W-:Y:S01]  /*3c60*/  VIADD R23, R5, UR6 ;  /* 0x0000000605177c36 */ /* 0x000fe20008000000 */
[----:B------:R-:W-:-:S02]  /*3c70*/  LEA.HI.X.SX32 R0, R0, UR5, 0x1, P3 ;  /* 0x0000000500007c11 */ /* 0x000fc400098f0eff */
[----:B------:R-:W-:Y:S02]  /*3c80*/  IADD3 R12, P6, R5, R2, RZ ;  /* 0x00000002050c7210 */ /* 0x000fe40007fde0ff */
[----:B------:R-:W-:Y:S02]  /*3c90*/  F2FP.SATFINITE.E4M3.F32.PACK_AB_MERGE_C R87, R87, R86, RZ ;  /* 0x000000565757723e */ /* 0x000fe400048070ff */
[----:B------:R-:W-:Y:S02]  /*3ca0*/  LEA.HI.X.SX32 R13, R5, R0, 0x1, P6 ;  /* 0x00000000050d7211 */ /* 0x000fe400030f0eff */
[----:B------:R-:W-:Y:S02]  /*3cb0*/  F2FP.SATFINITE.E4M3.F32.PACK_AB_MERGE_C R80, R81, R80, RZ ;  /* 0x000000505150723e */ /* 0x000fe400048070ff */
[----:B------:R-:W-:Y:S02]  /*3cc0*/  F2FP.SATFINITE.E4M3.F32.PACK_AB_MERGE_C R85, R85, R84, RZ ;  /* 0x000000545555723e */ /* 0x000fe400048070ff */
[----:B------:R-:W-:-:S02]  /*3cd0*/  F2FP.SATFINITE.E4M3.F32.PACK_AB_MERGE_C R48, R49, R48, RZ ;  /* 0x000000303130723e */ /* 0x000fc400048070ff */
[----:B------:R-:W-:Y:S02]  /*3ce0*/  F2FP.SATFINITE.E4M3.F32.PACK_AB_MERGE_C R50, R51, R50, RZ ;  /* 0x000000323332723e */ /* 0x000fe400048070ff */
[----:B------:R-:W-:Y:S02]  /*3cf0*/  F2FP.SATFINITE.E4M3.F32.PACK_AB_MERGE_C R53, R53, R52, RZ ;  /* 0x000000343535723e */ /* 0x000fe400048070ff */
[----:B------:R-:W-:Y:S02]  /*3d00*/  F2FP.SATFINITE.E4M3.F32.PACK_AB_MERGE_C R55, R55, R54, RZ ;  /* 0x000000363737723e */ /* 0x000fe400048070ff */
[----:B------:R-:W-:Y:S01]  /*3d10*/  PRMT R81, R82, 0x5410, R87 ;  /* 0x0000541052517816 */ /* 0x000fe20000000057 */
[----:B------:R-:W1:Y:S01]  /*3d20*/  LDS.128 R8, [R3] ;  /* 0x0000000003087984 */ /* 0x000e620000000c00 */
[----:B------:R-:W-:Y:S02]  /*3d30*/  PRMT R80, R80, 0x5410, R85 ;  /* 0x0000541050507816 */ /* 0x000fe40000000055 */
[----:B------:R-:W-:Y:S01]  /*3d40*/  PRMT R82, R48, 0x5410, R53 ;  /* 0x0000541030527816 */ /* 0x000fe20000000035 */
[----:B------:R-:W-:Y:S01]  /*3d50*/  BAR.SYNC.DEFER_BLOCKING 0x0 ;  /* 0x0000000000007b1d */ /* 0x000fe20000010000 */
[----:B------:R-:W-:-:S02]  /*3d60*/  PRMT R83, R50, 0x5410, R55 ;  /* 0x0000541032537816 */ /* 0x000fc40000000037 */
[----:B------:R-:W-:Y:S02]  /*3d70*/  IADD3 R20, P6, R23, R2, RZ ;  /* 0x0000000217147210 */ /* 0x000fe40007fde0ff */
[----:B------:R-:W-:Y:S02]  /*3d80*/  ISETP.LT.AND P3, PT, R15, UR7, !P0 ;  /* 0x000000070f007c0c */ /* 0x000fe4000c761270 */
[C---:B------:R-:W-:Y:S01]  /*3d90*/  LEA.HI.X.SX32 R21, R23.reuse, R0, 0x1, P6 ;  /* 0x0000000017157211 */ /* 0x040fe200030f0eff */
[----:B------:R-:W-:Y:S01]  /*3da0*/  VIADD R23, R23, UR6 ;  /* 0x0000000617177c36 */ /* 0x000fe20008000000 */
[C---:B0-----:R-:W-:Y:S02]  /*3db0*/  PRMT R27, R16.reuse, 0x7770, RZ ;  /* 0x00007770101b7816 */ /* 0x041fe400000000ff */
[----:B------:R-:W-:Y:S01]  /*3dc0*/  PRMT R29, R16, 0x7771, RZ ;  /* 0x00007771101d7816 */ /* 0x000fe200000000ff */
[----:B------:R-:W-:Y:S01]  /*3dd0*/  VIADD R25, R23, UR6 ;  /* 0x0000000617197c36 */ /* 0x000fe20008000000 */
[----:B------:R-:W-:-:S02]  /*3de0*/  PRMT R33, R17, 0x7770, RZ ;  /* 0x0000777011217816 */ /* 0x000fc400000000ff */
[----:B------:R-:W-:Y:S02]  /*3df0*/  PRMT R31, R17, 0x7771, RZ ;  /* 0x00007771111f7816 */ /* 0x000fe400000000ff */
[----:B------:R-:W-:Y:S01]  /*3e00*/  PRMT R35, R18, 0x7771, RZ ;  /* 0x0000777112237816 */ /* 0x000fe200000000ff */
[----:B------:R-:W-:Y:S01]  /*3e10*/  STSM.16.M88.4 [R22], R72 ;  /* 0x0000004816007844 */ /* 0x000fe20000000200 */
[----:B------:R-:W-:Y:S06]  /*3e20*/  BAR.SYNC.DEFER_BLOCKING 0x0 ;  /* 0x0000000000007b1d */ /* 0x000fec0000010000 */
[----:B------:R-:W0:Y:S02]  /*3e30*/  LDS.128 R4, [R3] ;  /* 0x0000000003047984 */ /* 0x000e240000000c00 */
[----:B------:R-:W-:Y:S06]  /*3e40*/  BAR.SYNC.DEFER_BLOCKING 0x0 ;  /* 0x0000000000007b1d */ /* 0x000fec0000010000 */
[----:B------:R2:W-:Y:S02]  /*3e50*/  STSM.16.M88.4 [R22], R80 ;  /* 0x0000005016007844 */ /* 0x0005e40000000200 */
[----:B------:R-:W-:Y:S01]  /*3e60*/  BAR.SYNC.DEFER_BLOCKING 0x0 ;  /* 0x0000000000007b1d */ /* 0x000fe20000010000 */
[----:B--2---:R-:W-:-:S04]  /*3e70*/  IADD3 R22, P6, R23, R2, RZ ;  /* 0x0000000217167210 */ /* 0x004fc80007fde0ff */
[----:B------:R-:W-:Y:S01]  /*3e80*/  LEA.HI.X.SX32 R23, R23, R0, 0x1, P6 ;  /* 0x0000000017177211 */ /* 0x000fe200030f0eff */
[----:B------:R2:W-:Y:S01]  /*3e90*/  @P3 STG.E.U8 desc[UR12][R12.64], R27 ;  /* 0x0000001b0c003986 */ /* 0x0005e2000c10110c */
[----:B------:R-:W-:Y:S01]  /*3ea0*/  ISETP.LT.AND P3, PT, R14, UR7, !P0 ;  /* 0x000000070e007c0c */ /* 0x000fe2000c761270 */
[C---:B------:R-:W-:Y:S02]  /*3eb0*/  VIADD R14, R15.reuse, 0x6 ;  /* 0x000000060f0e7836 */ /* 0x040fe40000000000 */
[----:B------:R3:W-:Y:S03]  /*3ec0*/  @P2 STG.E.U8 desc[UR12][R20.64], R29 ;  /* 0x0000001d14002986 */ /* 0x0007e6000c10110c */
[----:B------:R-:W-:Y:S01]  /*3ed0*/  ISETP.LT.AND P2, PT, R14, UR7, !P0 ;  /* 0x000000070e007c0c */ /* 0x000fe2000c741270 */
[----:B------:R4:W-:Y:S01]  /*3ee0*/  @P1 STG.E.U8 desc[UR12][R22.64], R33 ;  /* 0x0000002116001986 */ /* 0x0009e2000c10110c */
[----:B------:R-:W-:Y:S01]  /*3ef0*/  VIADD R14, R15, 0x7 ;  /* 0x000000070f0e7836 */ /* 0x000fe20000000000 */
[C---:B--2---:R-:W-:Y:S01]  /*3f00*/  IADD3 R12, P6, R25.reuse, R2, RZ ;  /* 0x00000002190c7210 */ /* 0x044fe20007fde0ff */
[----:B------:R-:W-:-:S03]  /*3f10*/  VIADD R27, R25, UR6 ;  /* 0x00000006191b7c36 */ /* 0x000fc60008000000 */
[----:B------:R-:W-:Y:S01]  /*3f20*/  ISETP.LT.AND P1, PT, R14, UR7, !P0 ;  /* 0x000000070e007c0c */ /* 0x000fe2000c721270 */
[----:B------:R-:W-:Y:S01]  /*3f30*/  VIADD R14, R15, 0x8 ;  /* 0x000000080f0e7836 */ /* 0x000fe20000000000 */
[----:B------:R-:W-:Y:S01]  /*3f40*/  LEA.HI.X.SX32 R13, R25, R0, 0x1, P6 ;  /* 0x00000000190d7211 */ /* 0x000fe200030f0eff */
[C---:B---3--:R-:W-:Y:S01]  /*3f50*/  VIADD R29, R27.reuse, UR6 ;  /* 0x000000061b1d7c36 */ /* 0x048fe20008000000 */
[----:B------:R-:W-:Y:S02]  /*3f60*/  IADD3 R20, P6, R27, R2, RZ ;  /* 0x000000021b147210 */ /* 0x000fe40007fde0ff */
[----:B----4-:R-:W-:Y:S01]  /*3f70*/  PRMT R33, R19, 0x7771, RZ ;  /* 0x0000777113217816 */ /* 0x010fe200000000ff */
[----:B------:R2:W-:Y:S01]  /*3f80*/  @P5 STG.E.U8 desc[UR12][R12.64], R31 ;  /* 0x0000001f0c005986 */ /* 0x0005e2000c10110c */
[----:B------:R-:W-:Y:S02]  /*3f90*/  LEA.HI.X.SX32 R21, R27, R0, 0x1, P6 ;  /* 0x000000001b157211 */ /* 0x000fe400030f0eff */
[----:B------:R-:W-:-:S02]  /*3fa0*/  IADD3 R24, P6, R29, R2, RZ ;  /* 0x000000021d187210 */ /* 0x000fc40007fde0ff */
[----:B------:R-:W-:Y:S02]  /*3fb0*/  PRMT R27, R18, 0x7770, RZ ;  /* 0x00007770121b7816 */ /* 0x000fe400000000ff */
[C---:B------:R-:W-:Y:S01]  /*3fc0*/  LEA.HI.X.SX32 R25, R29.reuse, R0, 0x1, P6 ;  /* 0x000000001d197211 */ /* 0x040fe200030f0eff */
[----:B------:R-:W-:Y:S01]  /*3fd0*/  VIADD R29, R29, UR6 ;  /* 0x000000061d1d7c36 */ /* 0x000fe20008000000 */
[----:B------:R-:W-:Y:S01]  /*3fe0*/  ISETP.LT.AND P5, PT, R14, UR7, !P0 ;  /* 0x000000070e007c0c */ /* 0x000fe2000c7a1270 */
[----:B------:R3:W-:Y:S01]  /*3ff0*/  @P4 STG.E.U8 desc[UR12][R20.64], R27 ;  /* 0x0000001b14004986 */ /* 0x0007e2000c10110c */
[----:B------:R-:W-:Y:S01]  /*4000*/  VIADD R14, R15, 0x9 ;  /* 0x000000090f0e7836 */ /* 0x000fe20000000000 */
[----:B--2---:R-:W-:Y:S01]  /*4010*/  PRMT R31, R19, 0x7770, RZ ;  /* 0x00007770131f7816 */ /* 0x004fe200000000ff */
[----:B------:R-:W-:Y:S01]  /*4020*/  VIADD R13, R15, 0xa ;  /* 0x0000000a0f0d7836 */ /* 0x000fe20000000000 */
[C---:B------:R-:W-:Y:S01]  /*4030*/  IADD3 R12, P6, R29.reuse, R2, RZ ;  /* 0x000000021d0c7210 */ /* 0x040fe20007fde0ff */
[----:B------:R-:W-:Y:S01]  /*4040*/  VIADD R23, R29, UR6 ;  /* 0x000000061d177c36 */ /* 0x000fe20008000000 */
[----:B------:R2:W-:Y:S01]  /*4050*/  @P3 STG.E.U8 desc[UR12][R24.64], R35 ;  /* 0x0000002318003986 */ /* 0x0005e2000c10110c */
[----:B------:R-:W-:Y:S01]  /*4060*/  ISETP.LT.AND P4, PT, R14, UR7, !P0 ;  /* 0x000000070e007c0c */ /* 0x000fe2000c781270 */
[----:B------:R-:W-:Y:S01]  /*4070*/  VIADD R14, R15, 0xb ;  /* 0x0000000b0f0e7836 */ /* 0x000fe20000000000 */
[----:B------:R-:W-:-:S02]  /*4080*/  ISETP.LT.AND P3, PT, R13, UR7, !P0 ;  /* 0x000000070d007c0c */ /* 0x000fc4000c761270 */
[----:B------:R-:W-:Y:S01]  /*4090*/  LEA.HI.X.SX32 R13, R29, R0, 0x1, P6 ;  /* 0x000000001d0d7211 */ /* 0x000fe200030f0eff */
[C---:B---3--:R-:W-:Y:S01]  /*40a0*/  VIADD R27, R23.reuse, UR6 ;  /* 0x00000006171b7c36 */ /* 0x048fe20008000000 */
[----:B------:R-:W-:-:S03]  /*40b0*/  IADD3 R20, P6, R23, R2, RZ ;  /* 0x0000000217147210 */ /* 0x000fc60007fde0ff */
[----:B------:R-:W-:Y:S01]  /*40c0*/  VIADD R29, R27, UR6 ;  /* 0x000000061b1d7c36 */ /* 0x000fe20008000000 */
[----:B------:R-:W-:Y:S01]  /*40d0*/  LEA.HI.X.SX32 R21, R23, R0, 0x1, P6 ;  /* 0x0000000017157211 */ /* 0x000fe200030f0eff */
[----:B------:R3:W-:Y:S01]  /*40e0*/  @P2 STG.E.U8 desc[UR12][R12.64], R31 ;  /* 0x0000001f0c002986 */ /* 0x0007e2000c10110c */
[C---:B------:R-:W-:Y:S02]  /*40f0*/  IADD3 R22, P6, R27.reuse, R2, RZ ;  /* 0x000000021b167210 */ /* 0x040fe40007fde0ff */
[----:B------:R-:W-:Y:S01]  /*4100*/  ISETP.LT.AND P2, PT, R14, UR7, !P0 ;  /* 0x000000070e007c0c */ /* 0x000fe2000c741270 */
[----:B------:R4:W-:Y:S01]  /*4110*/  @P1 STG.E.U8 desc[UR12][R20.64], R33 ;  /* 0x0000002114001986 */ /* 0x0009e2000c10110c */
[----:B------:R-:W-:Y:S01]  /*4120*/  LEA.HI.X.SX32 R23, R27, R0, 0x1, P6 ;  /* 0x000000001b177211 */ /* 0x000fe200030f0eff */
[----:B------:R-:W-:Y:S01]  /*4130*/  VIADD R14, R15, 0xc ;  /* 0x0000000c0f0e7836 */ /* 0x000fe20000000000 */
[----:B--2---:R-:W-:Y:S02]  /*4140*/  IADD3 R24, P6, R29, R2, RZ ;  /* 0x000000021d187210 */ /* 0x004fe40007fde0ff */
[----:B------:R-:W-:-:S02]  /*4150*/  PRMT R27, R16, 0x7772, RZ ;  /* 0x00007772101b7816 */ /* 0x000fc400000000ff */
[C---:B------:R-:W-:Y:S01]  /*4160*/  LEA.HI.X.SX32 R25, R29.reuse, R0, 0x1, P6 ;  /* 0x000000001d197211 */ /* 0x040fe200030f0eff */
[----:B------:R-:W-:Y:S01]  /*4170*/  VIADD R29, R29, UR6 ;  /* 0x000000061d1d7c36 */ /* 0x000fe20008000000 */
[----:B---3--:R-:W-:Y:S01]  /*4180*/  PRMT R31, R16, 0x7773, RZ ;  /* 0x00007773101f7816 */ /* 0x008fe200000000ff */
[----:B------:R-:W-:Y:S01]  /*4190*/  VIADD R13, R15, 0xe ;  /* 0x0000000e0f0d7836 */ /* 0x000fe20000000000 */
[----:B------:R2:W-:Y:S01]  /*41a0*/  @P5 STG.E.U8 desc[UR12][R22.64], R27 ;  /* 0x0000001b16005986 */ /* 0x0005e2000c10110c */
[C---:B----4-:R-:W-:Y:S01]  /*41b0*/  VIADD R21, R29.reuse, UR6 ;  /* 0x000000061d157c36 */ /* 0x050fe20008000000 */
[----:B------:R-:W-:Y:S02]  /*41c0*/  IADD3 R12, P6, R29, R2, RZ ;  /* 0x000000021d0c7210 */ /* 0x000fe40007fde0ff */
[----:B------:R3:W-:Y:S01]  /*41d0*/  @P4 STG.E.U8 desc[UR12][R24.64], R31 ;  /* 0x0000001f18004986 */ /* 0x0007e2000c10110c */
[----:B------:R-:W-:Y:S02]  /*41e0*/  ISETP.LT.AND P4, PT, R13, UR7, !P0 ;  /* 0x000000070d007c0c */ /* 0x000fe4000c781270 */
[----:B------:R-:W-:-:S02]  /*41f0*/  LEA.HI.X.SX32 R13, R29, R0, 0x1, P6 ;  /* 0x000000001d0d7211 */ /* 0x000fc400030f0eff */
[C---:B------:R-:W-:Y:S02]  /*4200*/  IADD3 R16, P6, R21.reuse, R2, RZ ;  /* 0x0000000215107210 */ /* 0x040fe40007fde0ff */
[----:B------:R-:W-:Y:S01]  /*4210*/  ISETP.LT.AND P1, PT, R14, UR7, !P0 ;  /* 0x000000070e007c0c */ /* 0x000fe2000c721270 */
[----:B--2---:R-:W-:Y:S01]  /*4220*/  VIADD R23, R21, UR6 ;  /* 0x0000000615177c36 */ /* 0x004fe20008000000 */
[----:B------:R-:W-:Y:S01]  /*4230*/  PRMT R29, R17, 0x7772, RZ ;  /* 0x00007772111d7816 */ /* 0x000fe200000000ff */
[----:B------:R-:W-:Y:S01]  /*4240*/  VIADD R14, R15, 0xd ;  /* 0x0000000d0f0e7836 */ /* 0x000fe20000000000 */
[----:B------:R-:W-:Y:S01]  /*4250*/  PRMT R27, R17, 0x7773, RZ ;  /* 0x00007773111b7816 */ /* 0x000fe200000000ff */
[----:B---3--:R-:W-:Y:S01]  /*4260*/  VIADD R25, R23, UR6 ;  /* 0x0000000617197c36 */ /* 0x008fe20008000000 */
[----:B------:R-:W-:Y:S01]  /*4270*/  LEA.HI.X.SX32 R17, R21, R0, 0x1, P6 ;  /* 0x0000000015117211 */ /* 0x000fe200030f0eff */
[----:B------:R2:W-:Y:S01]  /*4280*/  @P3 STG.E.U8 desc[UR12][R12.64], R29 ;  /* 0x0000001d0c003986 */ /* 0x0005e2000c10110c */
[----:B------:R-:W-:-:S02]  /*4290*/  IADD3 R20, P6, R23, R2, RZ ;  /* 0x0000000217147210 */ /* 0x000fc40007fde0ff */
[----:B------:R-:W-:Y:S01]  /*42a0*/  ISETP.LT.AND P5, PT, R14, UR7, !P0 ;  /* 0x000000070e007c0c */ /* 0x000fe2000c7a1270 */
[----:B------:R-:W-:Y:S01]  /*42b0*/  VIADD R14, R15, 0xf ;  /* 0x0000000f0f0e7836 */ /* 0x000fe20000000000 */
[----:B------:R-:W-:Y:S01]  /*42c0*/  LEA.HI.X.SX32 R21, R23, R0, 0x1, P6 ;  /* 0x0000000017157211 */ /* 0x000fe200030f0eff */
[----:B------:R3:W-:Y:S01]  /*42d0*/  @P2 STG.E.U8 desc[UR12][R16.64], R27 ;  /* 0x0000001b10002986 */ /* 0x0007e2000c10110c */
[C---:B------:R-:W-:Y:S02]  /*42e0*/  IADD3 R22, P6, R25.reuse, R2, RZ ;  /* 0x0000000219167210 */ /* 0x040fe40007fde0ff */
[C---:B------:R-:W-:Y:S02]  /*42f0*/  PRMT R31, R18.reuse, 0x7772, RZ ;  /* 0x00007772121f7816 */ /* 0x040fe400000000ff */
[C---:B------:R-:W-:Y:S01]  /*4300*/  LEA.HI.X.SX32 R23, R25.reuse, R0, 0x1, P6 ;  /* 0x0000000019177211 */ /* 0x040fe200030f0eff */
[----:B------:R-:W-:Y:S01]  /*4310*/  VIADD R25, R25, UR6 ;  /* 0x0000000619197c36 */ /* 0x000fe20008000000 */
[----:B--2---:R-:W-:Y:S01]  /*4320*/  PRMT R29, R18, 0x7773, RZ ;  /* 0x00007773121d7816 */ /* 0x004fe200000000ff */
[C---:B------:R-:W-:Y:S01]  /*4330*/  VIADD R13, R15.reuse, 0x12 ;  /* 0x000000120f0d7836 */ /* 0x040fe20000000000 */
[----:B------:R-:W-:Y:S01]  /*4340*/  @P1 STG.E.U8 desc[UR12][R20.64], R31 ;  /* 0x0000001f14001986 */ /* 0x000fe2000c10110c */
[----:B------:R-:W-:Y:S01]  /*4350*/  ISETP.LT.AND P3, PT, R14, UR7, !P0 ;  /* 0x000000070e007c0c */ /* 0x000fe2000c761270 */
[----:B------:R-:W-:Y:S01]  /*4360*/  VIADD R14, R15, 0x10 ;  /* 0x000000100f0e7836 */ /* 0x000fe20000000000 */
[C---:B------:R-:W-:Y:S01]  /*4370*/  IADD3 R12, P6, R25.reuse, R2, RZ ;  /* 0x00000002190c7210 */ /* 0x040fe20007fde0ff */
[----:B---3--:R-:W-:Y:S01]  /*4380*/  VIADD R17, R25, UR6 ;  /* 0x0000000619117c36 */ /* 0x008fe20008000000 */
[----:B------:R2:W-:Y:S01]  /*4390*/  @P5 STG.E.U8 desc[UR12][R22.64], R29 ;  /* 0x0000001d16005986 */ /* 0x0005e2000c10110c */
[----:B------:R-:W-:-:S02]  /*43a0*/  ISETP.LT.AND P5, PT, R13, UR7, !P0 ;  /* 0x000000070d007c0c */ /* 0x000fc4000c7a1270 */
[----:B------:R-:W-:Y:S02]  /*43b0*/  LEA.HI.X.SX32 R13, R25, R0, 0x1, P6 ;  /* 0x00000000190d7211 */ /* 0x000fe400030f0eff */
[C---:B------:R-:W-:Y:S02]  /*43c0*/  PRMT R27, R19.reuse, 0x7773, RZ ;  /* 0x00007773131b7816 */ /* 0x040fe400000000ff */
[----:B------:R-:W-:Y:S01]  /*43d0*/  PRMT R25, R19, 0x7772, RZ ;  /* 0x0000777213197816 */ /* 0x000fe200000000ff */
[C---:B------:R-:W-:Y:S01]  /*43e0*/  VIADD R19, R17.reuse, UR6 ;  /* 0x0000000611137c36 */ /* 0x040fe20008000000 */
[----:B------:R-:W-:Y:S02]  /*43f0*/  IADD3 R16, P6, R17, R2, RZ ;  /* 0x0000000211107210 */ /* 0x000fe40007fde0ff */
[----:B------:R-:W-:Y:S01]  /*4400*/  ISETP.LT.AND P2, PT, R14, UR7, !P0 ;  /* 0x000000070e007c0c */ /* 0x000fe2000c741270 */
[----:B------:R-:W-:Y:S01]  /*4410*/  VIADD R14, R15, 0x11 ;  /* 0x000000110f0e7836 */ /* 0x000fe20000000000 */
[----:B------:R-:W-:Y:S01]  /*4420*/  LEA.HI.X.SX32 R17, R17, R0, 0x1, P6 ;  /* 0x0000000011117211 */ /* 0x000fe200030f0eff */
[C---:B--2---:R-:W-:Y:S01]  /*4430*/  VIADD R23, R19.reuse, UR6 ;  /* 0x0000000613177c36 */ /* 0x044fe20008000000 */
[----:B------:R-:W-:Y:S01]  /*4440*/  IADD3 R18, P6, R19, R2, RZ ;  /* 0x0000000213127210 */ /* 0x000fe20007fde0ff */
[----:B------:R2:W-:Y:S01]  /*4450*/  @P4 STG.E.U8 desc[UR12][R12.64], R25 ;  /* 0x000000190c004986 */ /* 0x0005e2000c10110c */
[----:B------:R-:W-:Y:S01]  /*4460*/  ISETP.LT.AND P1, PT, R14, UR7, !P0 ;  /* 0x000000070e007c0c */ /* 0x000fe2000c721270 */
[----:B------:R-:W-:Y:S01]  /*4470*/  VIADD R14, R15, 0x13 ;  /* 0x000000130f0e7836 */ /* 0x000fe20000000000 */
[----:B------:R-:W-:Y:S01]  /*4480*/  LEA.HI.X.SX32 R19, R19, R0, 0x1, P6 ;  /* 0x0000000013137211 */ /* 0x000fe200030f0eff */
[----:B------:R3:W-:Y:S01]  /*4490*/  @P3 STG.E.U8 desc[UR12][R16.64], R27 ;  /* 0x0000001b10003986 */ /* 0x0007e2000c10110c */
[----:B------:R-:W-:-:S02]  /*44a0*/  IADD3 R20, P6, R23, R2, RZ ;  /* 0x0000000217147210 */ /* 0x000fc40007fde0ff */
[C---:B-1----:R-:W-:Y:S02]  /*44b0*/  PRMT R29, R8.reuse, 0x7770, RZ ;  /* 0x00007770081d7816 */ /* 0x042fe400000000ff */
[C---:B------:R-:W-:Y:S01]  /*44c0*/  LEA.HI.X.SX32 R21, R23.reuse, R0, 0x1, P6 ;  /* 0x0000000017157211 */ /* 0x040fe200030f0eff */
[----:B------:R-:W-:Y:S01]  /*44d0*/  VIADD R23, R23, UR6 ;  /* 0x0000000617177c36 */ /* 0x000fe20008000000 */
[----:B------:R-:W-:Y:S01]  /*44e0*/  PRMT R31, R8, 0x7771, RZ ;  /* 0x00007771081f7816 */ /* 0x000fe200000000ff */
[C---:B--2---:R-:W-:Y:S01]  /*44f0*/  VIADD R13, R15.reuse, 0x16 ;  /* 0x000000160f0d7836 */ /* 0x044fe20000000000 */
[----:B------:R1:W-:Y:S01]  /*4500*/  @P2 STG.E.U8 desc[UR12][R18.64], R29 ;  /* 0x0000001d12002986 */ /* 0x0003e2000c10110c */
[----:B------:R-:W-:Y:S01]  /*4510*/  ISETP.LT.AND P4, PT, R14, UR7, !P0 ;  /* 0x000000070e007c0c */ /* 0x000fe2000c781270 */
[----:B------:R-:W-:Y:S01]  /*4520*/  VIADD R14, R15, 0x14 ;  /* 0x000000140f0e7836 */ /* 0x000fe20000000000 */
[C---:B------:R-:W-:Y:S01]  /*4530*/  IADD3 R12, P6, R23.reuse, R2, RZ ;  /* 0x00000002170c7210 */ /* 0x040fe20007fde0ff */
[----:B---3--:R-:W-:Y:S01]  /*4540*/  VIADD R17, R23, UR6 ;  /* 0x0000000617117c36 */ /* 0x008fe20008000000 */
[----:B------:R2:W-:Y:S01]  /*4550*/  @P1 STG.E.U8 desc[UR12][R20.64], R31 ;  /* 0x0000001f14001986 */ /* 0x0005e2000c10110c */
[----:B------:R-:W-:-:S02]  /*4560*/  ISETP.LT.AND P1, PT, R13, UR7, !P0 ;  /* 0x000000070d007c0c */ /* 0x000fc4000c721270 */
[----:B------:R-:W-:Y:S02]  /*4570*/  LEA.HI.X.SX32 R13, R23, R0, 0x1, P6 ;  /* 0x00000000170d7211 */ /* 0x000fe400030f0eff */
[C---:B------:R-:W-:Y:S01]  /*4580*/  IADD3 R16, P6, R17.reuse, R2, RZ ;  /* 0x0000000211107210 */ /* 0x040fe20007fde0ff */
[----:B-1----:R-:W-:Y:S01]  /*4590*/  VIADD R19, R17, UR6 ;  /* 0x0000000611137c36 */ /* 0x002fe20008000000 */
[----:B------:R-:W-:Y:S01]  /*45a0*/  ISETP.LT.AND P3, PT, R14, UR7, !P0 ;  /* 0x000000070e007c0c */ /* 0x000fe2000c761270 */
[----:B------:R-:W-:Y:S01]  /*45b0*/  VIADD R14, R15, 0x15 ;  /* 0x000000150f0e7836 */ /* 0x000fe20000000000 */
[----:B------:R-:W-:Y:S01]  /*45c0*/  LEA.HI.X.SX32 R17, R17, R0, 0x1, P6 ;  /* 0x0000000011117211 */ /* 0x000fe200030f0eff */
[C---:B------:R-:W-:Y:S01]  /*45d0*/  VIADD R23, R19.reuse, UR6 ;  /* 0x0000000613177c36 */ /* 0x040fe20008000000 */
[----:B------:R-:W-:Y:S02]  /*45e0*/  IADD3 R18, P6, R19, R2, RZ ;  /* 0x0000000213127210 */ /* 0x000fe40007fde0ff */
[----:B------:R-:W-:Y:S01]  /*45f0*/  ISETP.LT.AND P2, PT, R14, UR7, !P0 ;  /* 0x000000070e007c0c */ /* 0x000fe2000c741270 */
[----:B------:R-:W-:Y:S01]  /*4600*/  VIADD R14, R15, 0x17 ;  /* 0x000000170f0e7836 */ /* 0x000fe20000000000 */
[----:B------:R-:W-:-:S02]  /*4610*/  LEA.HI.X.SX32 R19, R19, R0, 0x1, P6 ;  /* 0x0000000013137211 */ /* 0x000fc400030f0eff */
[----:B--2---:R-:W-:Y:S02]  /*4620*/  IADD3 R20, P6, R23, R2, RZ ;  /* 0x0000000217147210 */ /* 0x004fe40007fde0ff */
[C---:B------:R-:W-:Y:S02]  /*4630*/  PRMT R25, R9.reuse, 0x7770, RZ ;  /* 0x0000777009197816 */ /* 0x040fe400000000ff */
[----:B------:R-:W-:Y:S02]  /*4640*/  PRMT R29, R9, 0x7771, RZ ;  /* 0x00007771091d7816 */ /* 0x000fe400000000ff */
[C---:B------:R-:W-:Y:S01]  /*4650*/  LEA.HI.X.SX32 R21, R23.reuse, R0, 0x1, P6 ;  /* 0x0000000017157211 */ /* 0x040fe200030f0eff */
[----:B------:R-:W-:Y:S01]  /*4660*/  VIADD R23, R23, UR6 ;  /* 0x0000000617177c36 */ /* 0x000fe20008000000 */
[----:B------:R1:W-:Y:S01]  /*4670*/  @P5 STG.E.U8 desc[UR12][R12.64], R25 ;  /* 0x000000190c005986 */ /* 0x0003e2000c10110c */
[----:B------:R-:W-:Y:S02]  /*4680*/  PRMT R27, R10, 0x7770, RZ ;  /* 0x000077700a1b7816 */ /* 0x000fe400000000ff */
[----:B------:R-:W-:Y:S01]  /*4690*/  ISETP.LT.AND P5, PT, R14, UR7, !P0 ;  /* 0x000000070e007c0c */ /* 0x000fe2000c7a1270 */
[----:B------:R2:W-:Y:S01]  /*46a0*/  @P4 STG.E.U8 desc[UR12][R16.64], R29 ;  /* 0x0000001d10004986 */ /* 0x0005e2000c10110c */
[----:B------:R-:W-:-:S03]  /*46b0*/  VIADD R14, R15, 0x18 ;  /* 0x000000180f0e7836 */ /* 0x000fc60000000000 */
[----:B------:R3:W-:Y:S02]  /*46c0*/  @P3 STG.E.U8 desc[UR12][R18.64], R27 ;  /* 0x0000001b12003986 */ /* 0x0007e4000c10110c */
[----:B------:R-:W-:Y:S01]  /*46d0*/  ISETP.LT.AND P4, PT, R14, UR7, !P0 ;  /* 0x000000070e007c0c */ /* 0x000fe2000c781270 */
[C---:B------:R-:W-:Y:S01]  /*46e0*/  VIADD R14, R15.reuse, 0x19 ;  /* 0x000000190f0e7836 */ /* 0x040fe20000000000 */
[----:B-1----:R-:W-:Y:S01]  /*46f0*/  PRMT R25, R10, 0x7771, RZ ;  /* 0x000077710a197816 */ /* 0x002fe200000000ff */
[----:B------:R-:W-:Y:S01]  /*4700*/  VIADD R13, R15, 0x1a ;  /* 0x0000001a0f0d7836 */ /* 0x000fe20000000000 */
[C---:B------:R-:W-:Y:S01]  /*4710*/  IADD3 R12, P6, R23.reuse, R2, RZ ;  /* 0x00000002170c7210 */ /* 0x040fe20007fde0ff */
[----:B--2---:R-:W-:Y:S02]  /*4720*/  VIADD R17, R23, UR6 ;  /* 0x0000000617117c36 */ /* 0x004fe40008000000 */
[----:B------:R1:W-:Y:S01]  /*4730*/  @P2 STG.E.U8 desc[UR12][R20.64], R25 ;  /* 0x0000001914002986 */ /* 0x0003e2000c10110c */
[----:B------:R-:W-:-:S02]  /*4740*/  ISETP.LT.AND P2, PT, R13, UR7, !P0 ;  /* 0x000000070d007c0c */ /* 0x000fc4000c741270 */
[----:B------:R-:W-:Y:S01]  /*4750*/  LEA.HI.X.SX32 R13, R23, R0, 0x1, P6 ;  /* 0x00000000170d7211 */ /* 0x000fe200030f0eff */
[C---:B---3--:R-:W-:Y:S01]  /*4760*/  VIADD R19, R17.reuse, UR6 ;  /* 0x0000000611137c36 */ /* 0x048fe20008000000 */
[----:B------:R-:W-:Y:S02]  /*4770*/  IADD3 R16, P6, R17, R2, RZ ;  /* 0x0000000211107210 */ /* 0x000fe40007fde0ff */
[----:B------:R-:W-:Y:S01]  /*4780*/  ISETP.LT.AND P3, PT, R14, UR7, !P0 ;  /* 0x000000070e007c0c */ /* 0x000fe2000c761270 */
[----:B------:R-:W-:Y:S01]  /*4790*/  VIADD R23, R19, UR6 ;  /* 0x0000000613177c36 */ /* 0x000fe20008000000 */
[----:B------:R-:W-:Y:S01]  /*47a0*/  LEA.HI.X.SX32 R17, R17, R0, 0x1, P6 ;  /* 0x0000000011117211 */ /* 0x000fe200030f0eff */
[----:B------:R-:W-:Y:S01]  /*47b0*/  VIADD R14, R15, 0x1b ;  /* 0x0000001b0f0e7836 */ /* 0x000fe20000000000 */
[----:B------:R-:W-:Y:S02]  /*47c0*/  IADD3 R18, P6, R19, R2, RZ ;  /* 0x0000000213127210 */ /* 0x000fe40007fde0ff */
[----:B------:R-:W-:-:S02]  /*47d0*/  PRMT R27, R11, 0x7770, RZ ;  /* 0x000077700b1b7816 */ /* 0x000fc400000000ff */
[----:B------:R-:W-:Y:S02]  /*47e0*/  LEA.HI.X.SX32 R19, R19, R0, 0x1, P6 ;  /* 0x0000000013137211 */ /* 0x000fe400030f0eff */
[----:B-1----:R-:W-:Y:S01]  /*47f0*/  IADD3 R20, P6, R23, R2, RZ ;  /* 0x0000000217147210 */ /* 0x002fe20007fde0ff */
[----:B------:R1:W-:Y:S01]  /*4800*/  @P1 STG.E.U8 desc[UR12][R12.64], R27 ;  /* 0x0000001b0c001986 */ /* 0x0003e2000c10110c */
[----:B------:R-:W-:Y:S02]  /*4810*/  PRMT R29, R11, 0x7771, RZ ;  /* 0x000077710b1d7816 */ /* 0x000fe400000000ff */
[C---:B------:R-:W-:Y:S01]  /*4820*/  LEA.HI.X.SX32 R21, R23.reuse, R0, 0x1, P6 ;  /* 0x0000000017157211 */ /* 0x040fe200030f0eff */
[----:B------:R-:W-:Y:S01]  /*4830*/  VIADD R23, R23, UR6 ;  /* 0x0000000617177c36 */ /* 0x000fe20008000000 */
[----:B------:R-:W-:Y:S01]  /*4840*/  PRMT R25, R8, 0x7772, RZ ;  /* 0x0000777208197816 */ /* 0x000fe200000000ff */
[----:B------:R2:W-:Y:S01]  /*4850*/  @P5 STG.E.U8 desc[UR12][R16.64], R29 ;  /* 0x0000001d10005986 */ /* 0x0005e2000c10110c */
[----:B------:R-:W-:Y:S01]  /*4860*/  ISETP.LT.AND P1, PT, R14, UR7, !P0 ;  /* 0x000000070e007c0c */ /* 0x000fe2000c721270 */
[----:B------:R-:W-:-:S02]  /*4870*/  VIADD R14, R15, 0x1c ;  /* 0x0000001c0f0e7836 */ /* 0x000fc40000000000 */
[----:B------:R3:W-:Y:S01]  /*4880*/  @P4 STG.E.U8 desc[UR12][R18.64], R25 ;  /* 0x0000001912004986 */ /* 0x0007e2000c10110c */
[----:B-1----:R-:W-:Y:S01]  /*4890*/  PRMT R27, R8, 0x7773, RZ ;  /* 0x00007773081b7816 */ /* 0x002fe200000000ff */
[----:B------:R-:W-:Y:S01]  /*48a0*/  VIADD R8, R15, 0x1e ;  /* 0x0000001e0f087836 */ /* 0x000fe20000000000 */
[C---:B------:R-:W-:Y:S02]  /*48b0*/  IADD3 R12, P6, R23.reuse, R2, RZ ;  /* 0x00000002170c7210 */ /* 0x040fe40007fde0ff */
[----:B------:R-:W-:Y:S01]  /*48c0*/  ISETP.LT.AND P5, PT, R14, UR7, !P0 ;  /* 0x000000070e007c0c */ /* 0x000fe2000c7a1270 */
[----:B------:R1:W-:Y:S01]  /*48d0*/  @P3 STG.E.U8 desc[UR12][R20.64], R27 ;  /* 0x0000001b14003986 */ /* 0x0003e2000c10110c */
[----:B--2---:R-:W-:Y:S01]  /*48e0*/  VIADD R17, R23, UR6 ;  /* 0x0000000617117c36 */ /* 0x004fe20008000000 */
[----:B------:R-:W-:Y:S01]  /*48f0*/  ISETP.LT.AND P3, PT, R8, UR7, !P0 ;  /* 0x0000000708007c0c */ /* 0x000fe2000c761270 */
[----:B------:R-:W-:Y:S01]  /*4900*/  VIADD R14, R15, 0x1d ;  /* 0x0000001d0f0e7836 */ /* 0x000fe20000000000 */
[----:B------:R-:W-:Y:S01]  /*4910*/  LEA.HI.X.SX32 R13, R23, R0, 0x1, P6 ;  /* 0x00000000170d7211 */ /* 0x000fe200030f0eff */
[C---:B---3--:R-:W-:Y:S01]  /*4920*/  VIADD R19, R17.reuse, UR6 ;  /* 0x0000000611137c36 */ /* 0x048fe20008000000 */
[----:B------:R-:W-:-:S02]  /*4930*/  IADD3 R8, P6, R17, R2, RZ ;  /* 0x0000000211087210 */ /* 0x000fc40007fde0ff */
[C---:B------:R-:W-:Y:S02]  /*4940*/  PRMT R25, R9.reuse, 0x7772, RZ ;  /* 0x0000777209197816 */ /* 0x040fe400000000ff */
[----:B------:R-:W-:Y:S02]  /*4950*/  PRMT R23, R9, 0x7773, RZ ;  /* 0x0000777309177816 */ /* 0x000fe400000000ff */
[----:B------:R-:W-:Y:S01]  /*4960*/  LEA.HI.X.SX32 R9, R17, R0, 0x1, P6 ;  /* 0x0000000011097211 */ /* 0x000fe200030f0eff */
[C---:B-1----:R-:W-:Y:S01]  /*4970*/  VIADD R21, R19.reuse, UR6 ;  /* 0x0000000613157c36 */ /* 0x042fe20008000000 */
[----:B------:R-:W-:Y:S01]  /*4980*/  IADD3 R16, P6, R19, R2, RZ ;  /* 0x0000000213107210 */ /* 0x000fe20007fde0ff */
[----:B------:R1:W-:Y:S01]  /*4990*/  @P2 STG.E.U8 desc[UR12][R12.64], R25 ;  /* 0x000000190c002986 */ /* 0x0003e2000c10110c */
[----:B------:R-:W-:Y:S01]  /*49a0*/  ISETP.LT.AND P4, PT, R14, UR7, !P0 ;  /* 0x000000070e007c0c */ /* 0x000fe2000c781270 */
[----:B------:R-:W-:Y:S01]  /*49b0*/  VIADD R14, R15, 0x1f ;  /* 0x0000001f0f0e7836 */ /* 0x000fe20000000000 */
[----:B------:R-:W-:Y:S01]  /*49c0*/  LEA.HI.X.SX32 R17, R19, R0, 0x1, P6 ;  /* 0x0000000013117211 */ /* 0x000fe200030f0eff */
[----:B------:R2:W-:Y:S01]  /*49d0*/  @P1 STG.E.U8 desc[UR12][R8.64], R23 ;  /* 0x0000001708001986 */ /* 0x0005e2000c10110c */
[----:B------:R-:W-:-:S02]  /*49e0*/  IADD3 R18, P6, R21, R2, RZ ;  /* 0x0000000215127210 */ /* 0x000fc40007fde0ff */
[----:B------:R-:W-:Y:S02]  /*49f0*/  PRMT R27, R10, 0x7772, RZ ;  /* 0x000077720a1b7816 */ /* 0x000fe400000000ff */
[C---:B------:R-:W-:Y:S01]  /*4a00*/  LEA.HI.X.SX32 R19, R21.reuse, R0, 0x1, P6 ;  /* 0x0000000015137211 */ /* 0x040fe200030f0eff */
[----:B------:R-:W-:Y:S01]  /*4a10*/  VIADD R21, R21, UR6 ;  /* 0x0000000615157c36 */ /* 0x000fe20008000000 */
[----:B------:R-:W-:Y:S01]  /*4a20*/  ISETP.LT.AND P2, PT, R14, UR7, !P0 ;  /* 0x000000070e007c0c */ /* 0x000fe2000c741270 */
[----:B------:R3:W-:Y:S01]  /*4a30*/  @P5 STG.E.U8 desc[UR12][R16.64], R27 ;  /* 0x0000001b10005986 */ /* 0x0007e2000c10110c */
[----:B-1----:R-:W-:Y:S01]  /*4a40*/  PRMT R25, R10, 0x7773, RZ ;  /* 0x000077730a197816 */ /* 0x002fe200000000ff */
[----:B------:R-:W-:Y:S02]  /*4a50*/  VIADD R13, R21, UR6 ;  /* 0x00000006150d7c36 */ /* 0x000fe40008000000 */
[----:B--2---:R-:W-:Y:S01]  /*4a60*/  VIADD R9, R15, 0x22 ;  /* 0x000000220f097836 */ /* 0x004fe20000000000 */
[----:B------:R-:W-:Y:S01]  /*4a70*/  IADD3 R8, P6, R21, R2, RZ ;  /* 0x0000000215087210 */ /* 0x000fe20007fde0ff */
[----:B------:R1:W-:Y:S01]  /*4a80*/  @P4 STG.E.U8 desc[UR12][R18.64], R25 ;  /* 0x0000001912004986 */ /* 0x0003e2000c10110c */
[----:B------:R-:W-:Y:S01]  /*4a90*/  VIADD R12, R15, 0x23 ;  /* 0x000000230f0c7836 */ /* 0x000fe20000000000 */
[----:B------:R-:W-:Y:S01]  /*4aa0*/  PRMT R23, R11, 0x7773, RZ ;  /* 0x000077730b177816 */ /* 0x000fe200000000ff */
[----:B------:R-:W-:Y:S01]  /*4ab0*/  VIADD R14, R15, 0x20 ;  /* 0x000000200f0e7836 */ /* 0x000fe20000000000 */
[----:B------:R-:W-:-:S02]  /*4ac0*/  ISETP.LT.AND P4, PT, R9, UR7, !P0 ;  /* 0x0000000709007c0c */ /* 0x000fc4000c781270 */
[----:B------:R-:W-:Y:S01]  /*4ad0*/  LEA.HI.X.SX32 R9, R21, R0, 0x1, P6 ;  /* 0x0000000015097211 */ /* 0x000fe200030f0eff */
[----:B---3--:R-:W-:Y:S01]  /*4ae0*/  VIADD R17, R13, UR6 ;  /* 0x000000060d117c36 */ /* 0x008fe20008000000 */
[----:B------:R-:W-:Y:S02]  /*4af0*/  PRMT R21, R11, 0x7772, RZ ;  /* 0x000077720b157816 */ /* 0x000fe400000000ff */
[C---:B------:R-:W-:Y:S02]  /*4b00*/  IADD3 R10, P6, R13.reuse, R2, RZ ;  /* 0x000000020d0a7210 */ /* 0x040fe40007fde0ff */
[----:B------:R-:W-:Y:S01]  /*4b10*/  ISETP.LT.AND P1, PT, R14, UR7, !P0 ;  /* 0x000000070e007c0c */ /* 0x000fe2000c721270 */
[----:B------:R2:W-:Y:S01]  /*4b20*/  @P3 STG.E.U8 desc[UR12][R8.64], R21 ;  /* 0x0000001508003986 */ /* 0x0005e2000c10110c */
[----:B------:R-:W-:Y:S01]  /*4b30*/  LEA.HI.X.SX32 R11, R13, R0, 0x1, P6 ;  /* 0x000000000d0b7211 */ /* 0x000fe200030f0eff */
[----:B------:R-:W-:Y:S01]  /*4b40*/  VIADD R14, R15, 0x21 ;  /* 0x000000210f0e7836 */ /* 0x000fe20000000000 */
[----:B------:R-:W-:-:S02]  /*4b50*/  ISETP.LT.AND P3, PT, R12, UR7, !P0 ;  /* 0x000000070c007c0c */ /* 0x000fc4000c761270 */
[C---:B------:R-:W-:Y:S01]  /*4b60*/  IADD3 R12, P6, R17.reuse, R2, RZ ;  /* 0x00000002110c7210 */ /* 0x040fe20007fde0ff */
[----:B------:R3:W-:Y:S01]  /*4b70*/  @P2 STG.E.U8 desc[UR12][R10.64], R23 ;  /* 0x000000170a002986 */ /* 0x0007e2000c10110c */
[----:B0-----:R-:W-:Y:S02]  /*4b80*/  PRMT R27, R4, 0x7770, RZ ;  /* 0x00007770041b7816 */ /* 0x001fe400000000ff */
[C---:B------:R-:W-:Y:S01]  /*4b90*/  LEA.HI.X.SX32 R13, R17.reuse, R0, 0x1, P6 ;  /* 0x00000000110d7211 */ /* 0x040fe200030f0eff */
[----:B------:R-:W-:Y:S01]  /*4ba0*/  VIADD R17, R17, UR6 ;  /* 0x0000000611117c36 */ /* 0x000fe20008000000 */
[----:B------:R-:W-:Y:S01]  /*4bb0*/  ISETP.LT.AND P5, PT, R14, UR7, !P0 ;  /* 0x000000070e007c0c */ /* 0x000fe2000c7a1270 */
[----:B------:R-:W-:Y:S01]  /*4bc0*/  VIADD R14, R15, 0x24 ;  /* 0x000000240f0e7836 */ /* 0x000fe20000000000 */
[----:B-1----:R-:W-:Y:S01]  /*4bd0*/  PRMT R25, R5, 0x7770, RZ ;  /* 0x0000777005197816 */ /* 0x002fe200000000ff */
[C---:B------:R-:W-:Y:S01]  /*4be0*/  VIADD R19, R17.reuse, UR6 ;  /* 0x0000000611137c36 */ /* 0x040fe20008000000 */
[----:B--2---:R-:W-:Y:S01]  /*4bf0*/  IADD3 R8, P6, R17, R2, RZ ;  /* 0x0000000211087210 */ /* 0x004fe20007fde0ff */
[----:B------:R0:W-:Y:S01]  /*4c00*/  @P1 STG.E.U8 desc[UR12][R12.64], R27 ;  /* 0x0000001b0c001986 */ /* 0x0001e2000c10110c */
[----:B------:R-:W-:Y:S01]  /*4c10*/  ISETP.LT.AND P2, PT, R14, UR7, !P0 ;  /* 0x000000070e007c0c */ /* 0x000fe2000c741270 */
[----:B------:R-:W-:Y:S01]  /*4c20*/  VIADD R14, R15, 0x25 ;  /* 0x000000250f0e7836 */ /* 0x000fe20000000000 */
[----:B------:R-:W-:Y:S01]  /*4c30*/  LEA.HI.X.SX32 R9, R17, R0, 0x1, P6 ;  /* 0x0000000011097211 */ /* 0x000fe200030f0eff */
[C---:B------:R-:W-:Y:S01]  /*4c40*/  VIADD R17, R19.reuse, UR6 ;  /* 0x0000000613117c36 */ /* 0x040fe20008000000 */
[----:B---3--:R-:W-:-:S02]  /*4c50*/  IADD3 R10, P6, R19, R2, RZ ;  /* 0x00000002130a7210 */ /* 0x008fc40007fde0ff */
[----:B------:R-:W-:Y:S02]  /*4c60*/  PRMT R23, R4, 0x7771, RZ ;  /* 0x0000777104177816 */ /* 0x000fe400000000ff */
[----:B------:R-:W-:Y:S01]  /*4c70*/  LEA.HI.X.SX32 R11, R19, R0, 0x1, P6 ;  /* 0x00000000130b7211 */ /* 0x000fe200030f0eff */
[----:B------:R-:W-:Y:S01]  /*4c80*/  VIADD R19, R17, UR6 ;  /* 0x0000000611137c36 */ /* 0x000fe20008000000 */
[----:B------:R-:W-:Y:S01]  /*4c90*/  PRMT R21, R5, 0x7771, RZ ;  /* 0x0000777105157816 */ /* 0x000fe200000000ff */
[----:B------:R1:W-:Y:S01]  /*4ca0*/  @P5 STG.E.U8 desc[UR12][R8.64], R23 ;  /* 0x0000001708005986 */ /* 0x0003e2000c10110c */
[C---:B0-----:R-:W-:Y:S02]  /*4cb0*/  IADD3 R12, P6, R17.reuse, R2, RZ ;  /* 0x00000002110c7210 */ /* 0x041fe40007fde0ff */
[----:B------:R-:W-:Y:S01]  /*4cc0*/  ISETP.LT.AND P1, PT, R14, UR7, !P0 ;  /* 0x000000070e007c0c */ /* 0x000fe2000c721270 */
[----:B------:R0:W-:Y:S01]  /*4cd0*/  @P4 STG.E.U8 desc[UR12][R10.64], R25 ;  /* 0x000000190a004986 */ /* 0x0001e2000c10110c */
[----:B------:R-:W-:Y:S01]  /*4ce0*/  LEA.HI.X.SX32 R13, R17, R0, 0x1, P6 ;  /* 0x00000000110d7211 */ /* 0x000fe200030f0eff */
[----:B------:R-:W-:Y:S01]  /*4cf0*/  VIADD R14, R15, 0x26 ;  /* 0x000000260f0e7836 */ /* 0x000fe20000000000 */
[----:B------:R-:W-:-:S02]  /*4d00*/  IADD3 R16, P6, R19, R2, RZ ;  /* 0x0000000213107210 */ /* 0x000fc40007fde0ff */
[----:B------:R-:W-:Y:S01]  /*4d10*/  PRMT R27, R4, 0x7773, RZ ;  /* 0x00007773041b7816 */ /* 0x000fe200000000ff */
[----:B------:R2:W-:Y:S01]  /*4d20*/  @P3 STG.E.U8 desc[UR12][R12.64], R21 ;  /* 0x000000150c003986 */ /* 0x0005e2000c10110c */
[C---:B------:R-:W-:Y:S01]  /*4d30*/  LEA.HI.X.SX32 R17, R19.reuse, R0, 0x1, P6 ;  /* 0x0000000013117211 */ /* 0x040fe200030f0eff */
[----:B------:R-:W-:Y:S01]  /*4d40*/  VIADD R19, R19, UR6 ;  /* 0x0000000613137c36 */ /* 0x000fe20008000000 */
[----:B-1----:R-:W-:Y:S01]  /*4d50*/  PRMT R23, R6, 0x7770, RZ ;  /* 0x0000777006177816 */ /* 0x002fe200000000ff */
[----:B------:R-:W-:Y:S01]  /*4d60*/  VIADD R9, R15, 0x29 ;  /* 0x000000290f097836 */ /* 0x000fe20000000000 */
[----:B------:R-:W-:Y:S01]  /*4d70*/  ISETP.LT.AND P5, PT, R14, UR7, !P0 ;  /* 0x000000070e007c0c */ /* 0x000fe2000c7a1270 */
[C---:B0-----:R-:W-:Y:S01]  /*4d80*/  VIADD R11, R19.reuse, UR6 ;  /* 0x00000006130b7c36 */ /* 0x041fe20008000000 */
[----:B------:R-:W-:Y:S01]  /*4d90*/  IADD3 R8, P6, R19, R2, RZ ;  /* 0x0000000213087210 */ /* 0x000fe20007fde0ff */
[----:B------:R0:W-:Y:S01]  /*4da0*/  @P2 STG.E.U8 desc[UR12][R16.64], R23 ;  /* 0x0000001710002986 */ /* 0x0001e2000c10110c */
[----:B------:R-:W-:Y:S01]  /*4db0*/  ISETP.LT.AND P2, PT, R9, UR7, !P0 ;  /* 0x0000000709007c0c */ /* 0x000fe2000c741270 */
[----:B------:R-:W-:Y:S01]  /*4dc0*/  VIADD R14, R15, 0x27 ;  /* 0x000000270f0e7836 */ /* 0x000fe20000000000 */
[----:B------:R-:W-:Y:S01]  /*4dd0*/  LEA.HI.X.SX32 R9, R19, R0, 0x1, P6 ;  /* 0x0000000013097211 */ /* 0x000fe200030f0eff */
[C---:B--2---:R-:W-:Y:S01]  /*4de0*/  VIADD R13, R11.reuse, UR6 ;  /* 0x000000060b0d7c36 */ /* 0x044fe20008000000 */
[----:B------:R-:W-:-:S02]  /*4df0*/  IADD3 R10, P6, R11, R2, RZ ;  /* 0x000000020b0a7210 */ /* 0x000fc40007fde0ff */
[----:B------:R-:W-:Y:S01]  /*4e00*/  ISETP.LT.AND P4, PT, R14, UR7, !P0 ;  /* 0x000000070e007c0c */ /* 0x000fe2000c781270 */
[----:B------:R-:W-:Y:S01]  /*4e10*/  VIADD R19, R13, UR6 ;  /* 0x000000060d137c36 */ /* 0x000fe20008000000 */
[----:B------:R-:W-:Y:S01]  /*4e20*/  LEA.HI.X.SX32 R11, R11, R0, 0x1, P6 ;  /* 0x000000000b0b7211 */ /* 0x000fe200030f0eff */
[----:B------:R-:W-:Y:S01]  /*4e30*/  VIADD R14, R15, 0x28 ;  /* 0x000000280f0e7836 */ /* 0x000fe20000000000 */
[C---:B------:R-:W-:Y:S02]  /*4e40*/  IADD3 R12, P6, R13.reuse, R2, RZ ;  /* 0x000000020d0c7210 */ /* 0x040fe40007fde0ff */
[----:B------:R-:W-:Y:S02]  /*4e50*/  PRMT R21, R6, 0x7771, RZ ;  /* 0x0000777106157816 */ /* 0x000fe400000000ff */
[----:B------:R-:W-:Y:S02]  /*4e60*/  LEA.HI.X.SX32 R13, R13, R0, 0x1, P6 ;  /* 0x000000000d0d7211 */ /* 0x000fe400030f0eff */
[----:B0-----:R-:W-:Y:S01]  /*4e70*/  IADD3 R16, P6, R19, R2, RZ ;  /* 0x0000000213107210 */ /* 0x001fe20007fde0ff */
[----:B------:R0:W-:Y:S01]  /*4e80*/  @P1 STG.E.U8 desc[UR12][R8.64], R21 ;  /* 0x0000001508001986 */ /* 0x0001e2000c10110c */
[----:B------:R-:W-:Y:S01]  /*4e90*/  ISETP.LT.AND P3, PT, R14, UR7, !P0 ;  /* 0x000000070e007c0c */ /* 0x000fe2000c761270 */
[----:B------:R-:W-:Y:S01]  /*4ea0*/  VIADD R14, R15, 0x2a ;  /* 0x0000002a0f0e7836 */ /* 0x000fe20000000000 */
[C---:B------:R-:W-:Y:S01]  /*4eb0*/  LEA.HI.X.SX32 R17, R19.reuse, R0, 0x1, P6 ;  /* 0x0000000013117211 */ /* 0x040fe200030f0eff */
[----:B------:R-:W-:Y:S01]  /*4ec0*/  VIADD R19, R19, UR6 ;  /* 0x0000000613137c36 */ /* 0x000fe20008000000 */
[----:B------:R-:W-:-:S02]  /*4ed0*/  PRMT R25, R7, 0x7770, RZ ;  /* 0x0000777007197816 */ /* 0x000fc400000000ff */
[----:B------:R-:W-:Y:S02]  /*4ee0*/  PRMT R23, R7, 0x7771, RZ ;  /* 0x0000777107177816 */ /* 0x000fe400000000ff */
[C---:B------:R-:W-:Y:S01]  /*4ef0*/  IADD3 R18, P6, R19.reuse, R2, RZ ;  /* 0x0000000213127210 */ /* 0x040fe20007fde0ff */
[----:B------:R1:W-:Y:S01]  /*4f00*/  @P5 STG.E.U8 desc[UR12][R10.64], R25 ;  /* 0x000000190a005986 */ /* 0x0003e2000c10110c */
[----:B------:R-:W-:Y:S01]  /*4f10*/  ISETP.LT.AND P1, PT, R14, UR7, !P0 ;  /* 0x000000070e007c0c */ /* 0x000fe2000c721270 */
[----:B0-----:R-:W-:Y:S01]  /*4f20*/  VIADD R9, R19, UR6 ;  /* 0x0000000613097c36 */ /* 0x001fe20008000000 */
[----:B------:R-:W-:Y:S01]  /*4f30*/  PRMT R21, R4, 0x7772, RZ ;  /* 0x0000777204157816 */ /* 0x000fe200000000ff */
[----:B------:R-:W-:Y:S01]  /*4f40*/  VIADD R8, R15, 0x2d ;  /* 0x0000002d0f087836 */ /* 0x000fe20000000000 */
[----:B------:R0:W-:Y:S01]  /*4f50*/  @P4 STG.E.U8 desc[UR12][R12.64], R23 ;  /* 0x000000170c004986 */ /* 0x0001e2000c10110c */
[----:B------:R-:W-:Y:S01]  /*4f60*/  LEA.HI.X.SX32 R19, R19, R0, 0x1, P6 ;  /* 0x0000000013137211 */ /* 0x000fe200030f0eff */
[----:B------:R-:W-:-:S02]  /*4f70*/  VIADD R14, R15, 0x2b ;  /* 0x0000002b0f0e7836 */ /* 0x000fc40000000000 */
[----:B------:R2:W-:Y:S01]  /*4f80*/  @P3 STG.E.U8 desc[UR12][R16.64], R21 ;  /* 0x0000001510003986 */ /* 0x0005e2000c10110c */
[----:B------:R-:W-:Y:S01]  /*4f90*/  ISETP.LT.AND P3, PT, R8, UR7, !P0 ;  /* 0x0000000708007c0c */ /* 0x000fe2000c761270 */
[----:B------:R-:W-:Y:S01]  /*4fa0*/  VIADD R8, R15, 0x2e ;  /* 0x0000002e0f087836 */ /* 0x000fe20000000000 */
[----:B-1----:R-:W-:Y:S01]  /*4fb0*/  PRMT R25, R5, 0x7772, RZ ;  /* 0x0000777205197816 */ /* 0x002fe200000000ff */
[----:B------:R-:W-:Y:S01]  /*4fc0*/  VIADD R11, R9, UR6 ;  /* 0x00000006090b7c36 */ /* 0x000fe20008000000 */
[----:B------:R1:W-:Y:S01]  /*4fd0*/  @P2 STG.E.U8 desc[UR12][R18.64], R27 ;  /* 0x0000001b12002986 */ /* 0x0003e2000c10110c */
[----:B------:R-:W-:Y:S01]  /*4fe0*/  VIADD R4, R15, 0x2f ;  /* 0x0000002f0f047836 */ /* 0x000fe20000000000 */
[----:B------:R-:W-:Y:S02]  /*4ff0*/  ISETP.LT.AND P2, PT, R8, UR7, !P0 ;  /* 0x0000000708007c0c */ /* 0x000fe4000c741270 */
[----:B0-----:R-:W-:Y:S02]  /*5000*/  IADD3 R12, P6, R9, R2, RZ ;  /* 0x00000002090c7210 */ /* 0x001fe40007fde0ff */
[----:B------:R-:W-:Y:S01]  /*5010*/  ISETP.LT.AND P5, PT, R14, UR7, !P0 ;  /* 0x000000070e007c0c */ /* 0x000fe2000c7a1270 */
[----:B--2---:R-:W-:Y:S01]  /*5020*/  VIADD R21, R11, UR6 ;  /* 0x000000060b157c36 */ /* 0x004fe20008000000 */
[----:B------:R-:W-:Y:S01]  /*5030*/  LEA.HI.X.SX32 R13, R9, R0, 0x1, P6 ;  /* 0x00000000090d7211 */ /* 0x000fe200030f0eff */
[----:B------:R-:W-:Y:S01]  /*5040*/  VIADD R14, R15, 0x2c ;  /* 0x0000002c0f0e7836 */ /* 0x000fe20000000000 */
[----:B------:R-:W-:Y:S01]  /*5050*/  IADD3 R16, P6, R11, R2, RZ ;  /* 0x000000020b107210 */ /* 0x000fe20007fde0ff */
[----:B-1----:R-:W-:-:S02]  /*5060*/  VIADD R19, R21, UR6 ;  /* 0x0000000615137c36 */ /* 0x002fc40008000000 */
[----:B------:R0:W-:Y:S01]  /*5070*/  @P1 STG.E.U8 desc[UR12][R12.64], R25 ;  /* 0x000000190c001986 */ /* 0x0001e2000c10110c */
[----:B------:R-:W-:Y:S02]  /*5080*/  LEA.HI.X.SX32 R17, R11, R0, 0x1, P6 ;  /* 0x000000000b117211 */ /* 0x000fe400030f0eff */
[----:B------:R-:W-:Y:S01]  /*5090*/  ISETP.LT.AND P1, PT, R4, UR7, !P0 ;  /* 0x0000000704007c0c */ /* 0x000fe2000c721270 */
[----:B------:R1:W2:Y:S01]  /*50a0*/  LDS.128 R8, [R3] ;  /* 0x0000000003087984 */ /* 0x0002a20000000c00 */
[----:B------:R-:W-:Y:S02]  /*50b0*/  IADD3 R4, P6, R21, R2, RZ ;  /* 0x0000000215047210 */ /* 0x000fe40007fde0ff */
[----:B------:R-:W-:Y:S02]  /*50c0*/  PRMT R23, R5, 0x7773, RZ ;  /* 0x0000777305177816 */ /* 0x000fe400000000ff */
[----:B------:R-:W-:Y:S02]  /*50d0*/  LEA.HI.X.SX32 R5, R21, R0, 0x1, P6 ;  /* 0x0000000015057211 */ /* 0x000fe400030f0eff */
[----:B------:R-:W-:Y:S01]  /*50e0*/  ISETP.LT.AND P4, PT, R14, UR7, !P0 ;  /* 0x000000070e007c0c */ /* 0x000fe2000c781270 */
[----:B------:R3:W-:Y:S01]  /*50f0*/  @P5 STG.E.U8 desc[UR12][R16.64], R23 ;  /* 0x0000001710005986 */ /* 0x0007e2000c10110c */
[----:B0-----:R-:W-:Y:S01]  /*5100*/  IADD3 R12, P6, R19, R2, RZ ;  /* 0x00000002130c7210 */ /* 0x001fe20007fde0ff */
[C---:B-1----:R-:W-:Y:S01]  /*5110*/  VIADD R3, R15.reuse, 0x32 ;  /* 0x000000320f037836 */ /* 0x042fe20000000000 */
[C---:B------:R-:W-:Y:S01]  /*5120*/  PRMT R25, R6.reuse, 0x7772, RZ ;  /* 0x0000777206197816 */ /* 0x040fe200000000ff */
[----:B------:R-:W-:Y:S01]  /*5130*/  VIADD R14, R15, 0x30 ;  /* 0x000000300f0e7836 */ /* 0x000fe20000000000 */
[C---:B------:R-:W-:Y:S01]  /*5140*/  LEA.HI.X.SX32 R13, R19.reuse, R0, 0x1, P6 ;  /* 0x00000000130d7211 */ /* 0x040fe200030f0eff */
[----:B------:R-:W-:Y:S01]  /*5150*/  VIADD R19, R19, UR6 ;  /* 0x0000000613137c36 */ /* 0x000fe20008000000 */
[----:B------:R-:W-:-:S02]  /*5160*/  PRMT R27, R6, 0x7773, RZ ;  /* 0x00007773061b7816 */ /* 0x000fc400000000ff */
[----:B------:R-:W-:Y:S01]  /*5170*/  ISETP.LT.AND P5, PT, R14, UR7, !P0 ;  /* 0x000000070e007c0c */ /* 0x000fe2000c7a1270 */
[C---:B------:R-:W-:Y:S01]  /*5180*/  VIADD R21, R19.reuse, UR6 ;  /* 0x0000000613157c36 */ /* 0x040fe20008000000 */
[----:B---3--:R-:W-:Y:S01]  /*5190*/  IADD3 R16, P6, R19, R2, RZ ;  /* 0x0000000213107210 */ /* 0x008fe20007fde0ff */
[----:B------:R0:W-:Y:S01]  /*51a0*/  @P4 STG.E.U8 desc[UR12][R4.64], R25 ;  /* 0x0000001904004986 */ /* 0x0001e2000c10110c */
[----:B------:R-:W-:Y:S01]  /*51b0*/  PRMT R23, R7, 0x7773, RZ ;  /* 0x0000777307177816 */ /* 0x000fe200000000ff */
[----:B------:R-:W-:Y:S01]  /*51c0*/  VIADD R14, R15, 0x31 ;  /* 0x000000310f0e7836 */ /* 0x000fe20000000000 */
[----:B------:R-:W-:Y:S01]  /*51d0*/  LEA.HI.X.SX32 R17, R19, R0, 0x1, P6 ;  /* 0x0000000013117211 */ /* 0x000fe200030f0eff */
[----:B------:R1:W-:Y:S01]  /*51e0*/  @P3 STG.E.U8 desc[UR12][R12.64], R27 ;  /* 0x0000001b0c003986 */ /* 0x0003e2000c10110c */
[----:B------:R-:W-:Y:S01]  /*51f0*/  ISETP.LT.AND P3, PT, R3, UR7, !P0 ;  /* 0x0000000703007c0c */ /* 0x000fe2000c761270 */
[----:B------:R-:W-:Y:S01]  /*5200*/  VIADD R3, R15, 0x33 ;  /* 0x000000330f037836 */ /* 0x000fe20000000000 */
[----:B------:R-:W-:-:S02]  /*5210*/  ISETP.LT.AND P4, PT, R14, UR7, !P0 ;  /* 0x000000070e007c0c */ /* 0x000fc4000c781270 */
[----:B0-----:R-:W-:Y:S01]  /*5220*/  PRMT R25, R7, 0x7772, RZ ;  /* 0x0000777207197816 */ /* 0x001fe200000000ff */
[C---:B------:R-:W-:Y:S01]  /*5230*/  VIADD R7, R21.reuse, UR6 ;  /* 0x0000000615077c36 */ /* 0x040fe20008000000 */
[----:B------:R-:W-:-:S03]  /*5240*/  IADD3 R4, P6, R21, R2, RZ ;  /* 0x0000000215047210 */ /* 0x000fc60007fde0ff */
[----:B------:R-:W-:Y:S01]  /*5250*/  VIADD R19, R7, UR6 ;  /* 0x0000000607137c36 */ /* 0x000fe20008000000 */
[----:B------:R-:W-:Y:S01]  /*5260*/  LEA.HI.X.SX32 R5, R21, R0, 0x1, P6 ;  /* 0x0000000015057211 */ /* 0x000fe200030f0eff */
[----:B------:R-:W-:Y:S01]  /*5270*/  @P2 STG.E.U8 desc[UR12][R16.64], R25 ;  /* 0x0000001910002986 */ /* 0x000fe2000c10110c */
[----:B------:R-:W-:Y:S02]  /*5280*/  IADD3 R6, P6, R7, R2, RZ ;  /* 0x0000000207067210 */ /* 0x000fe40007fde0ff */
[----:B------:R-:W-:Y:S01]  /*5290*/  ISETP.LT.AND P2, PT, R3, UR7, !P0 ;  /* 0x0000000703007c0c */ /* 0x000fe2000c741270 */
[----:B------:R-:W-:Y:S01]  /*52a0*/  VIADD R3, R15, 0x34 ;  /* 0x000000340f037836 */ /* 0x000fe20000000000 */
[----:B------:R-:W-:Y:S01]  /*52b0*/  LEA.HI.X.SX32 R7, R7, R0, 0x1, P6 ;  /* 0x0000000007077211 */ /* 0x000fe200030f0eff */
[----:B------:R0:W-:Y:S01]  /*52c0*/  @P1 STG.E.U8 desc[UR12][R4.64], R23 ;  /* 0x0000001704001986 */ /* 0x0001e2000c10110c */
[----:B-1----:R-:W-:Y:S02]  /*52d0*/  IADD3 R12, P6, R19, R2, RZ ;  /* 0x00000002130c7210 */ /* 0x002fe40007fde0ff */
[----:B--2---:R-:W-:-:S02]  /*52e0*/  PRMT R27, R8, 0x7770, RZ ;  /* 0x00007770081b7816 */ /* 0x004fc400000000ff */
[----:B------:R-:W-:Y:S01]  /*52f0*/  ISETP.LT.AND P1, PT, R3, UR7, !P0 ;  /* 0x0000000703007c0c */ /* 0x000fe2000c721270 */
[----:B------:R-:W-:Y:S01]  /*5300*/  VIADD R3, R15, 0x35 ;  /* 0x000000350f037836 */ /* 0x000fe20000000000 */
[C---:B------:R-:W-:Y:S01]  /*5310*/  LEA.HI.X.SX32 R13, R19.reuse, R0, 0x1, P6 ;  /* 0x00000000130d7211 */ /* 0x040fe200030f0eff */
[----:B------:R-:W-:Y:S01]  /*5320*/  VIADD R19, R19, UR6 ;  /* 0x0000000613137c36 */ /* 0x000fe20008000000 */
[----:B------:R1:W-:Y:S01]  /*5330*/  @P5 STG.E.U8 desc[UR12][R6.64], R27 ;  /* 0x0000001b06005986 */ /* 0x0003e2000c10110c */
[----:B------:R-:W-:Y:S02]  /*5340*/  PRMT R21, R8, 0x7771, RZ ;  /* 0x0000777108157816 */ /* 0x000fe400000000ff */
[----:B------:R-:W-:Y:S01]  /*5350*/  ISETP.LT.AND P5, PT, R3, UR7, !P0 ;  /* 0x0000000703007c0c */ /* 0x000fe2000c7a1270 */
[----:B------:R-:W-:Y:S01]  /*5360*/  VIADD R3, R15, 0x36 ;  /* 0x000000360f037836 */ /* 0x000fe20000000000 */
[C---:B0-----:R-:W-:Y:S01]  /*5370*/  IADD3 R4, P6, R19.reuse, R2, RZ ;  /* 0x0000000213047210 */ /* 0x041fe20007fde0ff */
[----:B------:R-:W-:Y:S01]  /*5380*/  VIADD R17, R19, UR6 ;  /* 0x0000000613117c36 */ /* 0x000fe20008000000 */
[----:B------:R0:W-:Y:S01]  /*5390*/  @P4 STG.E.U8 desc[UR12][R12.64], R21 ;  /* 0x000000150c004986 */ /* 0x0001e2000c10110c */
[----:B------:R-:W-:-:S02]  /*53a0*/  PRMT R25, R9, 0x7771, RZ ;  /* 0x0000777109197816 */ /* 0x000fc400000000ff */
[----:B------:R-:W-:Y:S01]  /*53b0*/  LEA.HI.X.SX32 R5, R19, R0, 0x1, P6 ;  /* 0x0000000013057211 */ /* 0x000fe200030f0eff */
[----:B------:R-:W-:Y:S01]  /*53c0*/  VIADD R19, R17, UR6 ;  /* 0x0000000611137c36 */ /* 0x000fe20008000000 */
[----:B------:R-:W-:Y:S01]  /*53d0*/  ISETP.LT.AND P4, PT, R3, UR7, !P0 ;  /* 0x0000000703007c0c */ /* 0x000fe2000c781270 */
[----:B------:R-:W-:Y:S01]  /*53e0*/  VIADD R3, R15, 0x37 ;  /* 0x000000370f037836 */ /* 0x000fe20000000000 */
[----:B-1----:R-:W-:Y:S02]  /*53f0*/  IADD3 R6, P6, R17, R2, RZ ;  /* 0x0000000211067210 */ /* 0x002fe40007fde0ff */
[----:B------:R-:W-:Y:S02]  /*5400*/  PRMT R27, R9, 0x7770, RZ ;  /* 0x00007770091b7816 */ /* 0x000fe400000000ff */
[----:B------:R-:W-:Y:S01]  /*5410*/  LEA.HI.X.SX32 R7, R17, R0, 0x1, P6 ;  /* 0x0000000011077211 */ /* 0x000fe200030f0eff */
[C---:B0-----:R-:W-:Y:S01]  /*5420*/  VIADD R21, R19.reuse, UR6 ;  /* 0x0000000613157c36 */ /* 0x041fe20008000000 */
[----:B------:R-:W-:Y:S01]  /*5430*/  IADD3 R12, P6, R19, R2, RZ ;  /* 0x00000002130c7210 */ /* 0x000fe20007fde0ff */
[----:B------:R0:W-:Y:S01]  /*5440*/  @P3 STG.E.U8 desc[UR12][R4.64], R27 ;  /* 0x0000001b04003986 */ /* 0x0001e2000c10110c */
[----:B------:R-:W-:Y:S01]  /*5450*/  ISETP.LT.AND P3, PT, R3, UR7, !P0 ;  /* 0x0000000703007c0c */ /* 0x000fe2000c761270 */
[----:B------:R-:W-:Y:S01]  /*5460*/  VIADD R3, R15, 0x38 ;  /* 0x000000380f037836 */ /* 0x000fe20000000000 */
[----:B------:R-:W-:Y:S01]  /*5470*/  LEA.HI.X.SX32 R13, R19, R0, 0x1, P6 ;  /* 0x00000000130d7211 */ /* 0x000fe200030f0eff */
[----:B------:R1:W-:Y:S01]  /*5480*/  @P2 STG.E.U8 desc[UR12][R6.64], R25 ;  /* 0x0000001906002986 */ /* 0x0003e2000c10110c */
[----:B------:R-:W-:-:S02]  /*5490*/  IADD3 R16, P6, R21, R2, RZ ;  /* 0x0000000215107210 */ /* 0x000fc40007fde0ff */
[C---:B------:R-:W-:Y:S02]  /*54a0*/  PRMT R23, R10.reuse, 0x7770, RZ ;  /* 0x000077700a177816 */ /* 0x040fe400000000ff */
        /* <DEDUP_REMOVED lines=9> */
[----:B-1----:R-:W-:Y:S01]  /*5540*/  VIADD R7, R21, UR6 ;  /* 0x0000000615077c36 */ /* 0x002fe20008000000 */
[----:B------:R0:W-:Y:S01]  /*5550*/  @P5 STG.E.U8 desc[UR12][R16.64], R19 ;  /* 0x0000001310005986 */ /* 0x0001e2000c10110c */
[----:B------:R-:W-:-:S02]  /*5560*/  PRMT R25, R11, 0x7770, RZ ;  /* 0x000077700b197816 */ /* 0x000fc400000000ff */
[----:B------:R-:W-:Y:S01]  /*5570*/  ISETP.LT.AND P5, PT, R3, UR7, !P0 ;  /* 0x0000000703007c0c */ /* 0x000fe2000c7a1270 */
[----:B------:R-:W-:Y:S01]  /*5580*/  VIADD R3, R15, 0x3b ;  /* 0x0000003b0f037836 */ /* 0x000fe20000000000 */
[----:B------:R-:W-:Y:S01]  /*5590*/  LEA.HI.X.SX32 R5, R21, R0, 0x1, P6 ;  /* 0x0000000015057211 */ /* 0x000fe200030f0eff */
[C---:B--2---:R-:W-:Y:S01]  /*55a0*/  VIADD R13, R7.reuse, UR6 ;  /* 0x00000006070d7c36 */ /* 0x044fe20008000000 */
[----:B------:R-:W-:Y:S02]  /*55b0*/  IADD3 R6, P6, R7, R2, RZ ;  /* 0x0000000207067210 */ /* 0x000fe40007fde0ff */
[----:B------:R-:W-:Y:S01]  /*55c0*/  PRMT R23, R11, 0x7771, RZ ;  /* 0x000077710b177816 */ /* 0x000fe200000000ff */
[----:B------:R1:W-:Y:S01]  /*55d0*/  @P4 STG.E.U8 desc[UR12][R4.64], R25 ;  /* 0x0000001904004986 */ /* 0x0003e2000c10110c */
[----:B------:R-:W-:Y:S01]  /*55e0*/  LEA.HI.X.SX32 R7, R7, R0, 0x1, P6 ;  /* 0x0000000007077211 */ /* 0x000fe200030f0eff */
[----:B0-----:R-:W-:Y:S01]  /*55f0*/  VIADD R17, R13, UR6 ;  /* 0x000000060d117c36 */ /* 0x001fe20008000000 */
[----:B------:R-:W-:Y:S01]  /*5600*/  ISETP.LT.AND P4, PT, R3, UR7, !P0 ;  /* 0x0000000703007c0c */ /* 0x000fe2000c781270 */
[----:B------:R-:W-:Y:S01]  /*5610*/  VIADD R3, R15, 0x3c ;  /* 0x0000003c0f037836 */ /* 0x000fe20000000000 */
[----:B------:R-:W-:Y:S01]  /*5620*/  IADD3 R12, P6, R13, R2, RZ ;  /* 0x000000020d0c7210 */ /* 0x000fe20007fde0ff */
[----:B------:R0:W-:Y:S01]  /*5630*/  @P3 STG.E.U8 desc[UR12][R6.64], R23 ;  /* 0x0000001706003986 */ /* 0x0001e2000c10110c */
[----:B------:R-:W-:Y:S01]  /*5640*/  VIADD R19, R17, UR6 ;  /* 0x0000000611137c36 */ /* 0x000fe20008000000 */
[----:B------:R-:W-:-:S02]  /*5650*/  PRMT R21, R8, 0x7772, RZ ;  /* 0x0000777208157816 */ /* 0x000fc400000000ff */
[----:B------:R-:W-:Y:S02]  /*5660*/  LEA.HI.X.SX32 R13, R13, R0, 0x1, P6 ;  /* 0x000000000d0d7211 */ /* 0x000fe400030f0eff */
[----:B------:R-:W-:Y:S01]  /*5670*/  ISETP.LT.AND P3, PT, R3, UR7, !P0 ;  /* 0x0000000703007c0c */ /* 0x000fe2000c761270 */
[----:B------:R-:W-:Y:S01]  /*5680*/  VIADD R3, R15, 0x3d ;  /* 0x0000003d0f037836 */ /* 0x000fe20000000000 */
[----:B------:R-:W-:Y:S01]  /*5690*/  IADD3 R16, P6, R17, R2, RZ ;  /* 0x0000000211107210 */ /* 0x000fe20007fde0ff */
[----:B------:R2:W-:Y:S01]  /*56a0*/  @P2 STG.E.U8 desc[UR12][R12.64], R21 ;  /* 0x000000150c002986 */ /* 0x0005e2000c10110c */
[----:B-1----:R-:W-:Y:S01]  /*56b0*/  PRMT R25, R8, 0x7773, RZ ;  /* 0x0000777308197816 */ /* 0x002fe200000000ff */
[----:B------:R-:W-:Y:S01]  /*56c0*/  VIADD R8, R15, 0x3e ;  /* 0x0000003e0f087836 */ /* 0x000fe20000000000 */
[----:B------:R-:W-:Y:S01]  /*56d0*/  LEA.HI.X.SX32 R17, R17, R0, 0x1, P6 ;  /* 0x0000000011117211 */ /* 0x000fe200030f0eff */
[----:B0-----:R-:W-:Y:S01]  /*56e0*/  VIADD R7, R19, UR6 ;  /* 0x0000000613077c36 */ /* 0x001fe20008000000 */
[----:B------:R-:W-:-:S02]  /*56f0*/  ISETP.LT.AND P2, PT, R3, UR7, !P0 ;  /* 0x0000000703007c0c */ /* 0x000fc4000c741270 */
[-C--:B------:R-:W-:Y:S01]  /*5700*/  IADD3 R4, P6, R19, R2.reuse, RZ ;  /* 0x0000000213047210 */ /* 0x080fe20007fde0ff */
[C---:B------:R-:W-:Y:S01]  /*5710*/  VIADD R3, R7.reuse, UR6 ;  /* 0x0000000607037c36 */ /* 0x040fe20008000000 */
[----:B------:R0:W-:Y:S01]  /*5720*/  @P1 STG.E.U8 desc[UR12][R16.64], R25 ;  /* 0x0000001910001986 */ /* 0x0001e2000c10110c */
[----:B------:R-:W-:Y:S02]  /*5730*/  IADD3 R6, P1, R7, R2, RZ ;  /* 0x0000000207067210 */ /* 0x000fe40007f3e0ff */
[----:B------:R-:W-:Y:S01]  /*5740*/  LEA.HI.X.SX32 R5, R19, R0, 0x1, P6 ;  /* 0x0000000013057211 */ /* 0x000fe200030f0eff */
[C---:B------:R-:W-:Y:S01]  /*5750*/  VIADD R19, R3.reuse, UR6 ;  /* 0x0000000603137c36 */ /* 0x040fe20008000000 */
[----:B--2---:R-:W-:Y:S02]  /*5760*/  IADD3 R12, P6, R3, R2, RZ ;  /* 0x00000002030c7210 */ /* 0x004fe40007fde0ff */
[-C--:B------:R-:W-:Y:S01]  /*5770*/  LEA.HI.X.SX32 R7, R7, R0.reuse, 0x1, P1 ;  /* 0x0000000007077211 */ /* 0x080fe200008f0eff */
[----:B------:R-:W-:Y:S01]  /*5780*/  VIADD R21, R19, UR6 ;  /* 0x0000000613157c36 */ /* 0x000fe20008000000 */
[----:B------:R-:W-:Y:S01]  /*5790*/  LEA.HI.X.SX32 R13, R3, R0, 0x1, P6 ;  /* 0x00000000030d7211 */ /* 0x000fe200030f0eff */
[----:B------:R-:W-:Y:S01]  /*57a0*/  VIADD R3, R15, 0x3f ;  /* 0x0000003f0f037836 */ /* 0x000fe20000000000 */
[-C--:B------:R-:W-:Y:S01]  /*57b0*/  IADD3 R14, P6, R19, R2.reuse, RZ ;  /* 0x00000002130e7210 */ /* 0x080fe20007fde0ff */
[C---:B------:R-:W-:Y:S01]  /*57c0*/  VIADD R23, R21.reuse, UR6 ;  /* 0x0000000615177c36 */ /* 0x040fe20008000000 */
[----:B0-----:R-:W-:-:S02]  /*57d0*/  IADD3 R16, P1, R21, R2, RZ ;  /* 0x0000000215107210 */ /* 0x001fc40007f3e0ff */
[-C--:B------:R-:W-:Y:S02]  /*57e0*/  LEA.HI.X.SX32 R15, R19, R0.reuse, 0x1, P6 ;  /* 0x00000000130f7211 */ /* 0x080fe400030f0eff */
[----:B------:R-:W-:Y:S02]  /*57f0*/  LEA.HI.X.SX32 R17, R21, R0, 0x1, P1 ;  /* 0x0000000015117211 */ /* 0x000fe400008f0eff */
[----:B------:R-:W-:Y:S02]  /*5800*/  IADD3 R2, P6, R23, R2, RZ ;  /* 0x0000000217027210 */ /* 0x000fe40007fde0ff */
[----:B------:R-:W-:Y:S02]  /*5810*/  ISETP.LT.AND P1, PT, R8, UR7, !P0 ;  /* 0x0000000708007c0c */ /* 0x000fe4000c721270 */
[----:B------:R-:W-:Y:S02]  /*5820*/  ISETP.LT.AND P0, PT, R3, UR7, !P0 ;  /* 0x0000000703007c0c */ /* 0x000fe4000c701270 */
[----:B------:R-:W-:-:S02]  /*5830*/  LEA.HI.X.SX32 R3, R23, R0, 0x1, P6 ;  /* 0x0000000017037211 */ /* 0x000fc400030f0eff */
[C---:B------:R-:W-:Y:S02]  /*5840*/  PRMT R25, R9.reuse, 0x7772, RZ ;  /* 0x0000777209197816 */ /* 0x040fe400000000ff */
[----:B------:R-:W-:Y:S02]  /*5850*/  PRMT R23, R9, 0x7773, RZ ;  /* 0x0000777309177816 */ /* 0x000fe400000000ff */
[C---:B------:R-:W-:Y:S01]  /*5860*/  PRMT R21, R10.reuse, 0x7772, RZ ;  /* 0x000077720a157816 */ /* 0x040fe200000000ff */
[----:B------:R0:W-:Y:S01]  /*5870*/  @P5 STG.E.U8 desc[UR12][R4.64], R25 ;  /* 0x0000001904005986 */ /* 0x0001e2000c10110c */
[----:B------:R-:W-:Y:S02]  /*5880*/  PRMT R19, R10, 0x7773, RZ ;  /* 0x000077730a137816 */ /* 0x000fe400000000ff */
[C---:B------:R-:W-:Y:S01]  /*5890*/  PRMT R9, R11.reuse, 0x7773, RZ ;  /* 0x000077730b097816 */ /* 0x040fe200000000ff */
[----:B------:R0:W-:Y:S01]  /*58a0*/  @P4 STG.E.U8 desc[UR12][R6.64], R23 ;  /* 0x0000001706004986 */ /* 0x0001e2000c10110c */
[----:B------:R-:W-:-:S03]  /*58b0*/  PRMT R11, R11, 0x7772, RZ ;  /* 0x000077720b0b7816 */ /* 0x000fc600000000ff */
[----:B------:R0:W-:Y:S04]  /*58c0*/  @P3 STG.E.U8 desc[UR12][R12.64], R21 ;  /* 0x000000150c003986 */ /* 0x0001e8000c10110c */
[----:B------:R0:W-:Y:S04]  /*58d0*/  @P2 STG.E.U8 desc[UR12][R14.64], R19 ;  /* 0x000000130e002986 */ /* 0x0001e8000c10110c */
[----:B------:R0:W-:Y:S01]  /*58e0*/  @P1 STG.E.U8 desc[UR12][R16.64], R11 ;  /* 0x0000000b10001986 */ /* 0x0001e2000c10110c */
[----:B------:R-:W-:Y:S05]  /*58f0*/  @!P0 EXIT ;  /* 0x000000000000894d */ /* 0x000fea0003800000 */
[----:B------:R-:W-:Y:S01]  /*5900*/  STG.E.U8 desc[UR12][R2.64], R9 ;  /* 0x0000000902007986 */ /* 0x000fe2000c10110c */
[----:B------:R-:W-:Y:S05]  /*5910*/  EXIT ;  /* 0x000000000000794d */ /* 0x000fea0003800000 */
.L_x_2:
[----:B------:R-:W-:-:S00]  /*5920*/  BRA `(.L_x_2) ;  /* 0xfffffffc00fc7947 */ /* 0x000fc0000383ffff */
[----:B------:R-:W-:-:S00]  /*5930*/  NOP ;  /* 0x0000000000007918 */ /* 0x000fc00000000000 */
        /* <DEDUP_REMOVED lines=12> */
.L_x_3:


//--------------------- .nv.shared.matmul_kernel  --------------------------
	.section	.nv.shared.matmul_kernel,"aw",@nobits
	.sectionflags	@""
	.align	16
	.zero		1024


//--------------------- .nv.shared.reserved.0     --------------------------
	.section	.nv.shared.reserved.0,"aw",@nobits
	.weak		__nv_reservedSMEM_offset_0_alias
	.size		__nv_reservedSMEM_offset_0_alias, 0, 0
	.other		__nv_reservedSMEM_offset_0_alias,@"STO_CUDA_RESERVED_SHARED STV_DEFAULT"
__nv_reservedSMEM_offset_0_alias:
	.zero		0


//--------------------- .nv.constant0.matmul_kernel --------------------------
	.section	.nv.constant0.matmul_kernel,"a",@progbits
	.sectionflags	@""
	.align	4
.nv.constant0.matmul_kernel:
	.zero		608


//--------------------- SYMBOLS --------------------------

	.type		.nv.reservedSmem.offset0,@object
	.size		.nv.reservedSmem.offset0,0x4
